//
// Generated by NVIDIA NVVM Compiler
//
// Compiler Build ID: CL-36424714
// Cuda compilation tools, release 13.0, V13.0.88
// Based on NVVM 20.0.0
//

.version 9.0
.target sm_100
.address_size 64

	// .globl	_Z19copy_data_transformPfS_iif
.global .align 4 .b8 __cudart_i2opi_f[24] = {65, 144, 67, 60, 153, 149, 98, 219, 192, 221, 52, 245, 209, 87, 39, 252, 41, 21, 68, 78, 110, 131, 249, 162};

.visible .entry _Z19copy_data_transformPfS_iif(
	.param .u64 .ptr .align 1 _Z19copy_data_transformPfS_iif_param_0,
	.param .u64 .ptr .align 1 _Z19copy_data_transformPfS_iif_param_1,
	.param .u32 _Z19copy_data_transformPfS_iif_param_2,
	.param .u32 _Z19copy_data_transformPfS_iif_param_3,
	.param .f32 _Z19copy_data_transformPfS_iif_param_4
)
{
	.local .align 4 .b8 	__local_depot0[28];
	.reg .b64 	%SP;
	.reg .b64 	%SPL;
	.reg .pred 	%p<34>;
	.reg .b32 	%r<165>;
	.reg .b32 	%f<105>;
	.reg .b64 	%rd<83>;
	.reg .b64 	%fd<9>;

	mov.u64 	%SPL, __local_depot0;
	ld.param.u64 	%rd31, [_Z19copy_data_transformPfS_iif_param_0];
	ld.param.u64 	%rd32, [_Z19copy_data_transformPfS_iif_param_1];
	ld.param.u32 	%r56, [_Z19copy_data_transformPfS_iif_param_2];
	ld.param.u32 	%r55, [_Z19copy_data_transformPfS_iif_param_3];
	ld.param.f32 	%f20, [_Z19copy_data_transformPfS_iif_param_4];
	add.u64 	%rd1, %SPL, 0;
	mov.u32 	%r57, %tid.x;
	mov.u32 	%r58, %ctaid.x;
	mov.u32 	%r59, %ntid.x;
	mad.lo.s32 	%r1, %r58, %r59, %r57;
	setp.ge.s32 	%p1, %r1, %r56;
	@%p1 bra 	$L__BB0_34;
	cvta.to.global.u64 	%rd34, %rd32;
	mul.lo.s32 	%r60, %r1, 3;
	mul.wide.s32 	%rd35, %r60, 4;
	add.s64 	%rd36, %rd34, %rd35;
	ld.global.f32 	%f21, [%rd36];
	add.f32 	%f22, %f21, 0fC1400000;
	div.rn.f32 	%f1, %f22, 0f41400000;
	ld.global.f32 	%f23, [%rd36+4];
	add.f32 	%f24, %f23, 0fC1300000;
	div.rn.f32 	%f2, %f24, 0f41400000;
	ld.global.f32 	%f25, [%rd36+8];
	add.f32 	%f3, %f25, 0fC0900000;
	mul.f32 	%f26, %f20, 0f3F22F983;
	cvt.rni.s32.f32 	%r164, %f26;
	cvt.rn.f32.s32 	%f27, %r164;
	fma.rn.f32 	%f28, %f27, 0fBFC90FDA, %f20;
	fma.rn.f32 	%f29, %f27, 0fB3A22168, %f28;
	fma.rn.f32 	%f104, %f27, 0fA7C234C5, %f29;
	abs.f32 	%f5, %f20;
	setp.ltu.f32 	%p2, %f5, 0f47CE4780;
	mov.u32 	%r152, %r164;
	mov.f32 	%f101, %f104;
	@%p2 bra 	$L__BB0_9;
	setp.neu.f32 	%p3, %f5, 0f7F800000;
	@%p3 bra 	$L__BB0_4;
	mov.f32 	%f32, 0f00000000;
	mul.rn.f32 	%f101, %f20, %f32;
	mov.b32 	%r152, 0;
	bra.uni 	$L__BB0_9;
$L__BB0_4:
	mov.b32 	%r3, %f20;
	shl.b32 	%r62, %r3, 8;
	or.b32  	%r4, %r62, -2147483648;
	mov.b64 	%rd73, 0;
	mov.b32 	%r149, 0;
	mov.u64 	%rd71, __cudart_i2opi_f;
	mov.u64 	%rd72, %rd1;
$L__BB0_5:
	.pragma "nounroll";
	ld.global.nc.u32 	%r63, [%rd71];
	mad.wide.u32 	%rd39, %r63, %r4, %rd73;
	shr.u64 	%rd73, %rd39, 32;
	st.local.u32 	[%rd72], %rd39;
	add.s32 	%r149, %r149, 1;
	add.s64 	%rd72, %rd72, 4;
	add.s64 	%rd71, %rd71, 4;
	setp.ne.s32 	%p4, %r149, 6;
	@%p4 bra 	$L__BB0_5;
	shr.u32 	%r64, %r3, 23;
	st.local.u32 	[%rd1+24], %rd73;
	and.b32  	%r7, %r64, 31;
	and.b32  	%r65, %r64, 224;
	add.s32 	%r66, %r65, -128;
	shr.u32 	%r67, %r66, 5;
	mul.wide.u32 	%rd40, %r67, 4;
	sub.s64 	%rd8, %rd1, %rd40;
	ld.local.u32 	%r150, [%rd8+24];
	ld.local.u32 	%r151, [%rd8+20];
	setp.eq.s32 	%p5, %r7, 0;
	@%p5 bra 	$L__BB0_8;
	shf.l.wrap.b32 	%r150, %r151, %r150, %r7;
	ld.local.u32 	%r68, [%rd8+16];
	shf.l.wrap.b32 	%r151, %r68, %r151, %r7;
$L__BB0_8:
	shr.u32 	%r69, %r150, 30;
	shf.l.wrap.b32 	%r70, %r151, %r150, 2;
	shl.b32 	%r71, %r151, 2;
	shr.u32 	%r72, %r70, 31;
	add.s32 	%r73, %r72, %r69;
	neg.s32 	%r74, %r73;
	setp.lt.s32 	%p6, %r3, 0;
	selp.b32 	%r152, %r74, %r73, %p6;
	xor.b32  	%r75, %r70, %r3;
	shr.s32 	%r76, %r70, 31;
	xor.b32  	%r77, %r76, %r70;
	xor.b32  	%r78, %r76, %r71;
	cvt.u64.u32 	%rd41, %r77;
	shl.b64 	%rd42, %rd41, 32;
	cvt.u64.u32 	%rd43, %r78;
	or.b64  	%rd44, %rd42, %rd43;
	cvt.rn.f64.s64 	%fd1, %rd44;
	mul.f64 	%fd2, %fd1, 0d3BF921FB54442D19;
	cvt.rn.f32.f64 	%f30, %fd2;
	neg.f32 	%f31, %f30;
	setp.lt.s32 	%p7, %r75, 0;
	selp.f32 	%f101, %f31, %f30, %p7;
$L__BB0_9:
	setp.ltu.f32 	%p8, %f5, 0f47CE4780;
	add.s32 	%r80, %r152, 1;
	mul.rn.f32 	%f33, %f101, %f101;
	and.b32  	%r81, %r152, 1;
	setp.eq.b32 	%p9, %r81, 1;
	selp.f32 	%f34, %f101, 0f3F800000, %p9;
	fma.rn.f32 	%f35, %f33, %f34, 0f00000000;
	fma.rn.f32 	%f36, %f33, 0f37CBAC00, 0fBAB607ED;
	selp.f32 	%f37, 0fB94D4153, %f36, %p9;
	selp.f32 	%f38, 0f3C0885E4, 0f3D2AAABB, %p9;
	fma.rn.f32 	%f39, %f37, %f33, %f38;
	selp.f32 	%f40, 0fBE2AAAA8, 0fBEFFFFFF, %p9;
	fma.rn.f32 	%f41, %f39, %f33, %f40;
	fma.rn.f32 	%f42, %f41, %f35, %f34;
	and.b32  	%r82, %r80, 2;
	setp.eq.s32 	%p10, %r82, 0;
	mov.f32 	%f43, 0f00000000;
	sub.f32 	%f44, %f43, %f42;
	selp.f32 	%f9, %f42, %f44, %p10;
	mov.u32 	%r156, %r164;
	mov.f32 	%f102, %f104;
	@%p8 bra 	$L__BB0_17;
	setp.neu.f32 	%p11, %f5, 0f7F800000;
	@%p11 bra 	$L__BB0_12;
	mov.f32 	%f47, 0f00000000;
	mul.rn.f32 	%f102, %f20, %f47;
	mov.b32 	%r156, 0;
	bra.uni 	$L__BB0_17;
$L__BB0_12:
	mov.b32 	%r16, %f20;
	shl.b32 	%r84, %r16, 8;
	or.b32  	%r17, %r84, -2147483648;
	mov.b64 	%rd76, 0;
	mov.b32 	%r153, 0;
	mov.u64 	%rd74, __cudart_i2opi_f;
	mov.u64 	%rd75, %rd1;
$L__BB0_13:
	.pragma "nounroll";
	ld.global.nc.u32 	%r85, [%rd74];
	mad.wide.u32 	%rd47, %r85, %r17, %rd76;
	shr.u64 	%rd76, %rd47, 32;
	st.local.u32 	[%rd75], %rd47;
	add.s32 	%r153, %r153, 1;
	add.s64 	%rd75, %rd75, 4;
	add.s64 	%rd74, %rd74, 4;
	setp.ne.s32 	%p12, %r153, 6;
	@%p12 bra 	$L__BB0_13;
	shr.u32 	%r86, %r16, 23;
	st.local.u32 	[%rd1+24], %rd76;
	and.b32  	%r20, %r86, 31;
	and.b32  	%r87, %r86, 224;
	add.s32 	%r88, %r87, -128;
	shr.u32 	%r89, %r88, 5;
	mul.wide.u32 	%rd48, %r89, 4;
	sub.s64 	%rd15, %rd1, %rd48;
	ld.local.u32 	%r154, [%rd15+24];
	ld.local.u32 	%r155, [%rd15+20];
	setp.eq.s32 	%p13, %r20, 0;
	@%p13 bra 	$L__BB0_16;
	shf.l.wrap.b32 	%r154, %r155, %r154, %r20;
	ld.local.u32 	%r90, [%rd15+16];
	shf.l.wrap.b32 	%r155, %r90, %r155, %r20;
$L__BB0_16:
	shr.u32 	%r91, %r154, 30;
	shf.l.wrap.b32 	%r92, %r155, %r154, 2;
	shl.b32 	%r93, %r155, 2;
	shr.u32 	%r94, %r92, 31;
	add.s32 	%r95, %r94, %r91;
	neg.s32 	%r96, %r95;
	setp.lt.s32 	%p14, %r16, 0;
	selp.b32 	%r156, %r96, %r95, %p14;
	xor.b32  	%r97, %r92, %r16;
	shr.s32 	%r98, %r92, 31;
	xor.b32  	%r99, %r98, %r92;
	xor.b32  	%r100, %r98, %r93;
	cvt.u64.u32 	%rd49, %r99;
	shl.b64 	%rd50, %rd49, 32;
	cvt.u64.u32 	%rd51, %r100;
	or.b64  	%rd52, %rd50, %rd51;
	cvt.rn.f64.s64 	%fd3, %rd52;
	mul.f64 	%fd4, %fd3, 0d3BF921FB54442D19;
	cvt.rn.f32.f64 	%f45, %fd4;
	neg.f32 	%f46, %f45;
	setp.lt.s32 	%p15, %r97, 0;
	selp.f32 	%f102, %f46, %f45, %p15;
$L__BB0_17:
	setp.ltu.f32 	%p16, %f5, 0f47CE4780;
	mul.rn.f32 	%f48, %f102, %f102;
	and.b32  	%r102, %r156, 1;
	setp.eq.b32 	%p17, %r102, 1;
	selp.f32 	%f49, 0f3F800000, %f102, %p17;
	fma.rn.f32 	%f50, %f48, %f49, 0f00000000;
	fma.rn.f32 	%f51, %f48, 0f37CBAC00, 0fBAB607ED;
	selp.f32 	%f52, %f51, 0fB94D4153, %p17;
	selp.f32 	%f53, 0f3D2AAABB, 0f3C0885E4, %p17;
	fma.rn.f32 	%f54, %f52, %f48, %f53;
	selp.f32 	%f55, 0fBEFFFFFF, 0fBE2AAAA8, %p17;
	fma.rn.f32 	%f56, %f54, %f48, %f55;
	fma.rn.f32 	%f57, %f56, %f50, %f49;
	and.b32  	%r103, %r156, 2;
	setp.eq.s32 	%p18, %r103, 0;
	mov.f32 	%f58, 0f00000000;
	sub.f32 	%f59, %f58, %f57;
	selp.f32 	%f60, %f57, %f59, %p18;
	mul.f32 	%f61, %f2, %f60;
	mul.f32 	%f62, %f1, %f9;
	sub.f32 	%f63, %f62, %f61;
	fma.rn.f32 	%f64, %f63, 0f41100000, 0f41680000;
	add.s32 	%r104, %r55, %r1;
	mul.lo.s32 	%r105, %r104, 3;
	cvta.to.global.u64 	%rd53, %rd31;
	mul.wide.s32 	%rd54, %r105, 4;
	add.s64 	%rd16, %rd53, %rd54;
	st.global.f32 	[%rd16], %f64;
	mov.u32 	%r160, %r164;
	mov.f32 	%f103, %f104;
	@%p16 bra 	$L__BB0_25;
	setp.neu.f32 	%p19, %f5, 0f7F800000;
	@%p19 bra 	$L__BB0_20;
	mov.f32 	%f67, 0f00000000;
	mul.rn.f32 	%f103, %f20, %f67;
	mov.b32 	%r160, 0;
	bra.uni 	$L__BB0_25;
$L__BB0_20:
	mov.b32 	%r29, %f20;
	shl.b32 	%r107, %r29, 8;
	or.b32  	%r30, %r107, -2147483648;
	mov.b64 	%rd79, 0;
	mov.b32 	%r157, 0;
	mov.u64 	%rd77, __cudart_i2opi_f;
	mov.u64 	%rd78, %rd1;
$L__BB0_21:
	.pragma "nounroll";
	ld.global.nc.u32 	%r108, [%rd77];
	mad.wide.u32 	%rd57, %r108, %r30, %rd79;
	shr.u64 	%rd79, %rd57, 32;
	st.local.u32 	[%rd78], %rd57;
	add.s32 	%r157, %r157, 1;
	add.s64 	%rd78, %rd78, 4;
	add.s64 	%rd77, %rd77, 4;
	setp.ne.s32 	%p20, %r157, 6;
	@%p20 bra 	$L__BB0_21;
	shr.u32 	%r109, %r29, 23;
	st.local.u32 	[%rd1+24], %rd79;
	and.b32  	%r33, %r109, 31;
	and.b32  	%r110, %r109, 224;
	add.s32 	%r111, %r110, -128;
	shr.u32 	%r112, %r111, 5;
	mul.wide.u32 	%rd58, %r112, 4;
	sub.s64 	%rd23, %rd1, %rd58;
	ld.local.u32 	%r158, [%rd23+24];
	ld.local.u32 	%r159, [%rd23+20];
	setp.eq.s32 	%p21, %r33, 0;
	@%p21 bra 	$L__BB0_24;
	shf.l.wrap.b32 	%r158, %r159, %r158, %r33;
	ld.local.u32 	%r113, [%rd23+16];
	shf.l.wrap.b32 	%r159, %r113, %r159, %r33;
$L__BB0_24:
	shr.u32 	%r114, %r158, 30;
	shf.l.wrap.b32 	%r115, %r159, %r158, 2;
	shl.b32 	%r116, %r159, 2;
	shr.u32 	%r117, %r115, 31;
	add.s32 	%r118, %r117, %r114;
	neg.s32 	%r119, %r118;
	setp.lt.s32 	%p22, %r29, 0;
	selp.b32 	%r160, %r119, %r118, %p22;
	xor.b32  	%r120, %r115, %r29;
	shr.s32 	%r121, %r115, 31;
	xor.b32  	%r122, %r121, %r115;
	xor.b32  	%r123, %r121, %r116;
	cvt.u64.u32 	%rd59, %r122;
	shl.b64 	%rd60, %rd59, 32;
	cvt.u64.u32 	%rd61, %r123;
	or.b64  	%rd62, %rd60, %rd61;
	cvt.rn.f64.s64 	%fd5, %rd62;
	mul.f64 	%fd6, %fd5, 0d3BF921FB54442D19;
	cvt.rn.f32.f64 	%f65, %fd6;
	neg.f32 	%f66, %f65;
	setp.lt.s32 	%p23, %r120, 0;
	selp.f32 	%f103, %f66, %f65, %p23;
$L__BB0_25:
	setp.ltu.f32 	%p24, %f5, 0f47CE4780;
	mul.rn.f32 	%f68, %f103, %f103;
	and.b32  	%r125, %r160, 1;
	setp.eq.b32 	%p25, %r125, 1;
	selp.f32 	%f69, 0f3F800000, %f103, %p25;
	fma.rn.f32 	%f70, %f68, %f69, 0f00000000;
	fma.rn.f32 	%f71, %f68, 0f37CBAC00, 0fBAB607ED;
	selp.f32 	%f72, %f71, 0fB94D4153, %p25;
	selp.f32 	%f73, 0f3D2AAABB, 0f3C0885E4, %p25;
	fma.rn.f32 	%f74, %f72, %f68, %f73;
	selp.f32 	%f75, 0fBEFFFFFF, 0fBE2AAAA8, %p25;
	fma.rn.f32 	%f76, %f74, %f68, %f75;
	fma.rn.f32 	%f77, %f76, %f70, %f69;
	and.b32  	%r126, %r160, 2;
	setp.eq.s32 	%p26, %r126, 0;
	mov.f32 	%f78, 0f00000000;
	sub.f32 	%f79, %f78, %f77;
	selp.f32 	%f80, %f77, %f79, %p26;
	mul.f32 	%f16, %f1, %f80;
	@%p24 bra 	$L__BB0_33;
	setp.neu.f32 	%p27, %f5, 0f7F800000;
	@%p27 bra 	$L__BB0_28;
	mov.f32 	%f83, 0f00000000;
	mul.rn.f32 	%f104, %f20, %f83;
	mov.b32 	%r164, 0;
	bra.uni 	$L__BB0_33;
$L__BB0_28:
	mov.b32 	%r42, %f20;
	shl.b32 	%r128, %r42, 8;
	or.b32  	%r43, %r128, -2147483648;
	mov.b64 	%rd82, 0;
	mov.b32 	%r161, 0;
	mov.u64 	%rd80, __cudart_i2opi_f;
	mov.u64 	%rd81, %rd1;
$L__BB0_29:
	.pragma "nounroll";
	ld.global.nc.u32 	%r129, [%rd80];
	mad.wide.u32 	%rd65, %r129, %r43, %rd82;
	shr.u64 	%rd82, %rd65, 32;
	st.local.u32 	[%rd81], %rd65;
	add.s32 	%r161, %r161, 1;
	add.s64 	%rd81, %rd81, 4;
	add.s64 	%rd80, %rd80, 4;
	setp.ne.s32 	%p28, %r161, 6;
	@%p28 bra 	$L__BB0_29;
	shr.u32 	%r130, %r42, 23;
	st.local.u32 	[%rd1+24], %rd82;
	and.b32  	%r46, %r130, 31;
	and.b32  	%r131, %r130, 224;
	add.s32 	%r132, %r131, -128;
	shr.u32 	%r133, %r132, 5;
	mul.wide.u32 	%rd66, %r133, 4;
	sub.s64 	%rd30, %rd1, %rd66;
	ld.local.u32 	%r162, [%rd30+24];
	ld.local.u32 	%r163, [%rd30+20];
	setp.eq.s32 	%p29, %r46, 0;
	@%p29 bra 	$L__BB0_32;
	shf.l.wrap.b32 	%r162, %r163, %r162, %r46;
	ld.local.u32 	%r134, [%rd30+16];
	shf.l.wrap.b32 	%r163, %r134, %r163, %r46;
$L__BB0_32:
	shr.u32 	%r135, %r162, 30;
	shf.l.wrap.b32 	%r136, %r163, %r162, 2;
	shl.b32 	%r137, %r163, 2;
	shr.u32 	%r138, %r136, 31;
	add.s32 	%r139, %r138, %r135;
	neg.s32 	%r140, %r139;
	setp.lt.s32 	%p30, %r42, 0;
	selp.b32 	%r164, %r140, %r139, %p30;
	xor.b32  	%r141, %r136, %r42;
	shr.s32 	%r142, %r136, 31;
	xor.b32  	%r143, %r142, %r136;
	xor.b32  	%r144, %r142, %r137;
	cvt.u64.u32 	%rd67, %r143;
	shl.b64 	%rd68, %rd67, 32;
	cvt.u64.u32 	%rd69, %r144;
	or.b64  	%rd70, %rd68, %rd69;
	cvt.rn.f64.s64 	%fd7, %rd70;
	mul.f64 	%fd8, %fd7, 0d3BF921FB54442D19;
	cvt.rn.f32.f64 	%f81, %fd8;
	neg.f32 	%f82, %f81;
	setp.lt.s32 	%p31, %r141, 0;
	selp.f32 	%f104, %f82, %f81, %p31;
$L__BB0_33:
	add.s32 	%r146, %r164, 1;
	mul.rn.f32 	%f84, %f104, %f104;
	and.b32  	%r147, %r164, 1;
	setp.eq.b32 	%p32, %r147, 1;
	selp.f32 	%f85, %f104, 0f3F800000, %p32;
	fma.rn.f32 	%f86, %f84, %f85, 0f00000000;
	fma.rn.f32 	%f87, %f84, 0f37CBAC00, 0fBAB607ED;
	selp.f32 	%f88, 0fB94D4153, %f87, %p32;
	selp.f32 	%f89, 0f3C0885E4, 0f3D2AAABB, %p32;
	fma.rn.f32 	%f90, %f88, %f84, %f89;
	selp.f32 	%f91, 0fBE2AAAA8, 0fBEFFFFFF, %p32;
	fma.rn.f32 	%f92, %f90, %f84, %f91;
	fma.rn.f32 	%f93, %f92, %f86, %f85;
	and.b32  	%r148, %r146, 2;
	setp.eq.s32 	%p33, %r148, 0;
	mov.f32 	%f94, 0f00000000;
	sub.f32 	%f95, %f94, %f93;
	selp.f32 	%f96, %f93, %f95, %p33;
	fma.rn.f32 	%f97, %f2, %f96, %f16;
	fma.rn.f32 	%f98, %f97, 0f41100000, 0f41500000;
	st.global.f32 	[%rd16+4], %f98;
	div.rn.f32 	%f99, %f3, 0f41400000;
	fma.rn.f32 	%f100, %f99, 0f41100000, 0f40800000;
	st.global.f32 	[%rd16+8], %f100;
$L__BB0_34:
	ret;

}


// ===== COMPILED SASS (sm_100) =====

	.target	sm_100

	.elftype	@"ET_EXEC"


//--------------------- .note.nv.tkinfo           --------------------------
	.section	.note.nv.tkinfo,"",@"SHT_NOTE"
	.sectionflags	@"SHF_NOTE_NV_TKINFO"
	.tkinfo
        /*0018*/ 	.word	0x00000002
        /*0030*/ 	.string	""
        /*0030*/ 	.string	"ptxas"
        /*0030*/ 	.string	"Cuda compilation tools, release 13.0, V13.0.88"
        /*0030*/ 	.string	"Build cuda_13.0.r13.0/compiler.36424714_0"
        /*0030*/ 	.string	"-arch sm_100 -m 64 "



//--------------------- .note.nv.cuinfo           --------------------------
	.section	.note.nv.cuinfo,"",@"SHT_NOTE"
	.sectionflags	@"SHF_NOTE_NV_CUINFO"
        /*0018*/ 	.short	0x0002
        /*001a*/ 	.short	0x0064
        /*001c*/ 	.short	0x0082
	.zero		2


//--------------------- .nv.info                  --------------------------
	.section	.nv.info,"",@"SHT_CUDA_INFO"
	.align	4


	//----- nvinfo : EIATTR_REGCOUNT
	.align		4
        /*0000*/ 	.byte	0x04, 0x2f
        /*0002*/ 	.short	(.L_2 - .L_1)
	.align		4
.L_1:
        /*0004*/ 	.word	index@(_Z19copy_data_transformPfS_iif)
        /*0008*/ 	.word	0x0000001c


	//----- nvinfo : EIATTR_FRAME_SIZE
	.align		4
.L_2:
        /*000c*/ 	.byte	0x04, 0x11
        /*000e*/ 	.short	(.L_4 - .L_3)
	.align		4
.L_3:
        /*0010*/ 	.word	index@($__internal_0_$__cuda_sm3x_div_rn_noftz_f32_slowpath)
        /*0014*/ 	.word	0x00000000


	//----- nvinfo : EIATTR_FRAME_SIZE
	.align		4
.L_4:
        /*0018*/ 	.byte	0x04, 0x11
        /*001a*/ 	.short	(.L_6 - .L_5)
	.align		4
.L_5:
        /*001c*/ 	.word	index@(_Z19copy_data_transformPfS_iif)
        /*0020*/ 	.word	0x00000000


	//----- nvinfo : EIATTR_MIN_STACK_SIZE
	.align		4
.L_6:
        /*0024*/ 	.byte	0x04, 0x12
        /*0026*/ 	.short	(.L_8 - .L_7)
	.align		4
.L_7:
        /*0028*/ 	.word	index@(_Z19copy_data_transformPfS_iif)
        /*002c*/ 	.word	0x00000000
.L_8:


//--------------------- .nv.compat                --------------------------
	.section	.nv.compat,"",@"SHT_CUDA_COMPAT_INFO"
	.align	4
        /*0000*/ 	.byte	0x02, 0x09, 0x00, 0x00, 0x02, 0x02, 0x01, 0x00, 0x02, 0x05, 0x05, 0x00, 0x03, 0x07, 0x01, 0x01
        /*0010*/ 	.byte	0x02, 0x03, 0x00, 0x00, 0x02, 0x06, 0x01, 0x00, 0x04, 0x0b, 0x08, 0x00, 0x01, 0x00, 0x00, 0x00
        /*0020*/ 	.byte	0x00, 0x00, 0x00, 0x00


//--------------------- .nv.info._Z19copy_data_transformPfS_iif --------------------------
	.section	.nv.info._Z19copy_data_transformPfS_iif,"",@"SHT_CUDA_INFO"
	.sectionflags	@""
	.align	4


	//----- nvinfo : EIATTR_CUDA_API_VERSION
	.align		4
        /*0000*/ 	.byte	0x04, 0x37
        /*0002*/ 	.short	(.L_10 - .L_9)
.L_9:
        /*0004*/ 	.word	0x00000082


	//----- nvinfo : EIATTR_KPARAM_INFO
	.align		4
.L_10:
        /*0008*/ 	.byte	0x04, 0x17
        /*000a*/ 	.short	(.L_12 - .L_11)
.L_11:
        /*000c*/ 	.word	0x00000000
        /*0010*/ 	.short	0x0004
        /*0012*/ 	.short	0x0018
        /*0014*/ 	.byte	0x00, 0xf0, 0x11, 0x00


	//----- nvinfo : EIATTR_KPARAM_INFO
	.align		4
.L_12:
        /*0018*/ 	.byte	0x04, 0x17
        /*001a*/ 	.short	(.L_14 - .L_13)
.L_13:
        /*001c*/ 	.word	0x00000000
        /*0020*/ 	.short	0x0003
        /*0022*/ 	.short	0x0014
        /*0024*/ 	.byte	0x00, 0xf0, 0x11, 0x00


	//----- nvinfo : EIATTR_KPARAM_INFO
	.align		4
.L_14:
        /*0028*/ 	.byte	0x04, 0x17
        /*002a*/ 	.short	(.L_16 - .L_15)
.L_15:
        /*002c*/ 	.word	0x00000000
        /*0030*/ 	.short	0x0002
        /*0032*/ 	.short	0x0010
        /*0034*/ 	.byte	0x00, 0xf0, 0x11, 0x00


	//----- nvinfo : EIATTR_KPARAM_INFO
	.align		4
.L_16:
        /*0038*/ 	.byte	0x04, 0x17
        /*003a*/ 	.short	(.L_18 - .L_17)
.L_17:
        /*003c*/ 	.word	0x00000000
        /*0040*/ 	.short	0x0001
        /*0042*/ 	.short	0x0008
        /*0044*/ 	.byte	0x00, 0xf5, 0x21, 0x00


	//----- nvinfo : EIATTR_KPARAM_INFO
	.align		4
.L_18:
        /*0048*/ 	.byte	0x04, 0x17
        /*004a*/ 	.short	(.L_20 - .L_19)
.L_19:
        /*004c*/ 	.word	0x00000000
        /*0050*/ 	.short	0x0000
        /*0052*/ 	.short	0x0000
        /*0054*/ 	.byte	0x00, 0xf5, 0x21, 0x00


	//----- nvinfo : EIATTR_SPARSE_MMA_MASK
	.align		4
.L_20:
        /*0058*/ 	.byte	0x03, 0x50
        /*005a*/ 	.short	0x0000


	//----- nvinfo : EIATTR_MAXREG_COUNT
	.align		4
        /*005c*/ 	.byte	0x03, 0x1b
        /*005e*/ 	.short	0x00ff


	//----- nvinfo : EIATTR_MERCURY_ISA_VERSION
	.align		4
        /*0060*/ 	.byte	0x03, 0x5f
        /*0062*/ 	.short	0x0101


	//----- nvinfo : EIATTR_VRC_CTA_INIT_COUNT
	.align		4
        /*0064*/ 	.byte	0x02, 0x4a
	.zero		1
	.zero		1


	//----- nvinfo : EIATTR_EXIT_INSTR_OFFSETS
	.align		4
        /*0068*/ 	.byte	0x04, 0x1c
        /*006a*/ 	.short	(.L_22 - .L_21)


	//   ....[0]....
.L_21:
        /*006c*/ 	.word	0x00000070


	//   ....[1]....
        /*0070*/ 	.word	0x00002170


	//----- nvinfo : EIATTR_CRS_STACK_SIZE
	.align		4
.L_22:
        /*0074*/ 	.byte	0x04, 0x1e
        /*0076*/ 	.short	(.L_24 - .L_23)
.L_23:
        /*0078*/ 	.word	0x00000000


	//----- nvinfo : EIATTR_CBANK_PARAM_SIZE
	.align		4
.L_24:
        /*007c*/ 	.byte	0x03, 0x19
        /*007e*/ 	.short	0x001c


	//----- nvinfo : EIATTR_PARAM_CBANK
	.align		4
        /*0080*/ 	.byte	0x04, 0x0a
        /*0082*/ 	.short	(.L_26 - .L_25)
	.align		4
.L_25:
        /*0084*/ 	.word	index@(.nv.constant0._Z19copy_data_transformPfS_iif)
        /*0088*/ 	.short	0x0380
        /*008a*/ 	.short	0x001c


	//----- nvinfo : EIATTR_SW_WAR
	.align		4
.L_26:
        /*008c*/ 	.byte	0x04, 0x36
        /*008e*/ 	.short	(.L_28 - .L_27)
.L_27:
        /*0090*/ 	.word	0x00000008
.L_28:


//--------------------- .nv.callgraph             --------------------------
	.section	.nv.callgraph,"",@"SHT_CUDA_CALLGRAPH"
	.align	4
	.sectionentsize	8
	.align		4
        /*0000*/ 	.word	0x00000000
	.align		4
        /*0004*/ 	.word	0xffffffff
	.align		4
        /*0008*/ 	.word	0x00000000
	.align		4
        /*000c*/ 	.word	0xfffffffe
	.align		4
        /*0010*/ 	.word	0x00000000
	.align		4
        /*0014*/ 	.word	0xfffffffd
	.align		4
        /*0018*/ 	.word	0x00000000
	.align		4
        /*001c*/ 	.word	0xfffffffc


//--------------------- .nv.constant4             --------------------------
	.section	.nv.constant4,"a",@progbits
	.align	8
	.align		8
.nv.constant4:
        /*0000*/ 	.dword	__cudart_i2opi_f


//--------------------- .text._Z19copy_data_transformPfS_iif --------------------------
	.section	.text._Z19copy_data_transformPfS_iif,"ax",@progbits
	.align	128
        .global         _Z19copy_data_transformPfS_iif
        .type           _Z19copy_data_transformPfS_iif,@function
        .size           _Z19copy_data_transformPfS_iif,(.L_x_30 - _Z19copy_data_transformPfS_iif)
        .other          _Z19copy_data_transformPfS_iif,@"STO_CUDA_ENTRY STV_DEFAULT"
_Z19copy_data_transformPfS_iif:
.text._Z19copy_data_transformPfS_iif:
[----:B------:R-:W-:Y:S01]  /*0000*/  LDC R1, c[0x0][0x37c] ;  /* 0x0000df00ff017b82 */ /* 0x000fe20000000800 */
[----:B------:R-:W0:Y:S07]  /*0010*/  S2R R18, SR_TID.X ;  /* 0x0000000000127919 */ /* 0x000e2e0000002100 */
[----:B------:R-:W0:Y:S01]  /*0020*/  S2UR UR4, SR_CTAID.X ;  /* 0x00000000000479c3 */ /* 0x000e220000002500 */
[----:B------:R-:W1:Y:S07]  /*0030*/  LDCU UR5, c[0x0][0x390] ;  /* 0x00007200ff0577ac */ /* 0x000e6e0008000800 */
[----:B------:R-:W0:Y:S02]  /*0040*/  LDC R3, c[0x0][0x360] ;  /* 0x0000d800ff037b82 */ /* 0x000e240000000800 */
[----:B0-----:R-:W-:-:S05]  /*0050*/  IMAD R18, R3, UR4, R18 ;  /* 0x0000000403127c24 */ /* 0x001fca000f8e0212 */
[----:B-1----:R-:W-:-:S13]  /*0060*/  ISETP.GE.AND P0, PT, R18, UR5, PT ;  /* 0x0000000512007c0c */ /* 0x002fda000bf06270 */
[----:B------:R-:W-:Y:S05]  /*0070*/  @P0 EXIT ;  /* 0x000000000000094d */ /* 0x000fea0003800000 */
[----:B------:R-:W0:Y:S01]  /*0080*/  LDC.64 R8, c[0x0][0x388] ;  /* 0x0000e200ff087b82 */ /* 0x000e220000000a00 */
[----:B------:R-:W1:Y:S01]  /*0090*/  LDCU.64 UR6, c[0x0][0x358] ;  /* 0x00006b00ff0677ac */ /* 0x000e620008000a00 */
[----:B------:R-:W-:-:S04]  /*00a0*/  IMAD R3, R18, 0x3, RZ ;  /* 0x0000000312037824 */ /* 0x000fc800078e02ff */
[----:B0-----:R-:W-:-:S05]  /*00b0*/  IMAD.WIDE R8, R3, 0x4, R8 ;  /* 0x0000000403087825 */ /* 0x001fca00078e0208 */
[----:B-1----:R-:W2:Y:S01]  /*00c0*/  LDG.E R3, desc[UR6][R8.64] ;  /* 0x0000000608037981 */ /* 0x002ea2000c1e1900 */
[----:B------:R-:W-:Y:S01]  /*00d0*/  IMAD.MOV.U32 R5, RZ, RZ, 0x3daaaaab ;  /* 0x3daaaaabff057424 */ /* 0x000fe200078e00ff */
[----:B------:R-:W-:Y:S01]  /*00e0*/  BSSY.RECONVERGENT B0, `(.L_x_0) ;  /* 0x000000e000007945 */ /* 0x000fe20003800200 */
[----:B------:R-:W-:-:S04]  /*00f0*/  IMAD.MOV.U32 R0, RZ, RZ, 0x41400000 ;  /* 0x41400000ff007424 */ /* 0x000fc800078e00ff */
[----:B------:R-:W-:-:S04]  /*0100*/  FFMA R2, R5, -R0, 1 ;  /* 0x3f80000005027423 */ /* 0x000fc80000000800 */
[----:B------:R-:W-:Y:S01]  /*0110*/  FFMA R2, R2, R5, 0.083333335816860198975 ;  /* 0x3daaaaab02027423 */ /* 0x000fe20000000005 */
[----:B--2---:R-:W-:-:S04]  /*0120*/  FADD R3, R3, -12 ;  /* 0xc140000003037421 */ /* 0x004fc80000000000 */
[----:B------:R-:W0:Y:S01]  /*0130*/  FCHK P0, R3, 12 ;  /* 0x4140000003007902 */ /* 0x000e220000000000 */
[----:B------:R-:W-:-:S04]  /*0140*/  FFMA R4, R3, R2, RZ ;  /* 0x0000000203047223 */ /* 0x000fc800000000ff */
[----:B------:R-:W-:-:S04]  /*0150*/  FFMA R5, R4, -12, R3 ;  /* 0xc140000004057823 */ /* 0x000fc80000000003 */
[----:B------:R-:W-:Y:S01]  /*0160*/  FFMA R2, R2, R5, R4 ;  /* 0x0000000502027223 */ /* 0x000fe20000000004 */
[----:B0-----:R-:W-:Y:S06]  /*0170*/  @!P0 BRA `(.L_x_1) ;  /* 0x0000000000108947 */ /* 0x001fec0003800000 */
[----:B------:R-:W-:Y:S01]  /*0180*/  IMAD.MOV.U32 R6, RZ, RZ, R3 ;  /* 0x000000ffff067224 */ /* 0x000fe200078e0003 */
[----:B------:R-:W-:-:S07]  /*0190*/  MOV R10, 0x1b0 ;  /* 0x000001b0000a7802 */ /* 0x000fce0000000f00 */
[----:B------:R-:W-:Y:S05]  /*01a0*/  CALL.REL.NOINC `($__internal_0_$__cuda_sm3x_div_rn_noftz_f32_slowpath) ;  /* 0x0000001c00f47944 */ /* 0x000fea0003c00000 */
[----:B------:R-:W-:-:S07]  /*01b0*/  IMAD.MOV.U32 R2, RZ, RZ, R3 ;  /* 0x000000ffff027224 */ /* 0x000fce00078e0003 */
.L_x_1:
[----:B------:R-:W-:Y:S05]  /*01c0*/  BSYNC.RECONVERGENT B0 ;  /* 0x0000000000007941 */ /* 0x000fea0003800200 */
.L_x_0:
[----:B------:R-:W2:Y:S01]  /*01d0*/  LDG.E R3, desc[UR6][R8.64+0x4] ;  /* 0x0000040608037981 */ /* 0x000ea2000c1e1900 */
[----:B------:R-:W-:Y:S01]  /*01e0*/  IMAD.MOV.U32 R5, RZ, RZ, 0x3daaaaab ;  /* 0x3daaaaabff057424 */ /* 0x000fe200078e00ff */
[----:B------:R-:W-:Y:S03]  /*01f0*/  BSSY.RECONVERGENT B0, `(.L_x_2) ;  /* 0x000000b000007945 */ /* 0x000fe60003800200 */
[----:B------:R-:W-:Y:S01]  /*0200*/  FFMA R4, R5, -R0, 1 ;  /* 0x3f80000005047423 */ /* 0x000fe20000000800 */
[----:B--2---:R-:W-:-:S03]  /*0210*/  FADD R6, R3, -11 ;  /* 0xc130000003067421 */ /* 0x004fc60000000000 */
[----:B------:R-:W-:Y:S01]  /*0220*/  FFMA R3, R4, R5, 0.083333335816860198975 ;  /* 0x3daaaaab04037423 */ /* 0x000fe20000000005 */
[----:B------:R-:W0:Y:S03]  /*0230*/  FCHK P0, R6, 12 ;  /* 0x4140000006007902 */ /* 0x000e260000000000 */
[----:B------:R-:W-:-:S04]  /*0240*/  FFMA R5, R3, R6, RZ ;  /* 0x0000000603057223 */ /* 0x000fc800000000ff */
[----:B------:R-:W-:-:S04]  /*0250*/  FFMA R4, R5, -12, R6 ;  /* 0xc140000005047823 */ /* 0x000fc80000000006 */
[----:B------:R-:W-:Y:S01]  /*0260*/  FFMA R3, R3, R4, R5 ;  /* 0x0000000403037223 */ /* 0x000fe20000000005 */
[----:B0-----:R-:W-:Y:S06]  /*0270*/  @!P0 BRA `(.L_x_3) ;  /* 0x0000000000088947 */ /* 0x001fec0003800000 */
[----:B------:R-:W-:-:S07]  /*0280*/  MOV R10, 0x2a0 ;  /* 0x000002a0000a7802 */ /* 0x000fce0000000f00 */
[----:B------:R-:W-:Y:S05]  /*0290*/  CALL.REL.NOINC `($__internal_0_$__cuda_sm3x_div_rn_noftz_f32_slowpath) ;  /* 0x0000001c00b87944 */ /* 0x000fea0003c00000 */
.L_x_3:
[----:B------:R-:W-:Y:S05]  /*02a0*/  BSYNC.RECONVERGENT B0 ;  /* 0x0000000000007941 */ /* 0x000fea0003800200 */
.L_x_2:
[----:B------:R0:W2:Y:S01]  /*02b0*/  LDG.E R6, desc[UR6][R8.64+0x8] ;  /* 0x0000080608067981 */ /* 0x0000a2000c1e1900 */
[----:B------:R-:W1:Y:S02]  /*02c0*/  LDC R4, c[0x0][0x398] ;  /* 0x0000e600ff047b82 */ /* 0x000e640000000800 */
[C---:B-1----:R-:W-:Y:S01]  /*02d0*/  FMUL R10, R4.reuse, 0.63661974668502807617 ;  /* 0x3f22f983040a7820 */ /* 0x042fe20000400000 */
[----:B------:R-:W-:-:S03]  /*02e0*/  FSETP.GE.AND P0, PT, |R4|, 105615, PT ;  /* 0x47ce47800400780b */ /* 0x000fc60003f06200 */
[----:B------:R-:W1:Y:S01]  /*02f0*/  F2I.NTZ R19, R10 ;  /* 0x0000000a00137305 */ /* 0x000e620000203100 */
[----:B0-----:R-:W-:Y:S02]  /*0300*/  P2R R8, PR, RZ, 0x1 ;  /* 0x00000001ff087803 */ /* 0x001fe40000000000 */
[----:B-1----:R-:W-:Y:S01]  /*0310*/  I2FP.F32.S32 R5, R19 ;  /* 0x0000001300057245 */ /* 0x002fe20000201400 */
[----:B------:R-:W-:-:S04]  /*0320*/  IMAD.MOV.U32 R7, RZ, RZ, R19 ;  /* 0x000000ffff077224 */ /* 0x000fc800078e0013 */
[----:B------:R-:W-:-:S04]  /*0330*/  FFMA R12, R5, -1.5707962512969970703, R4 ;  /* 0xbfc90fda050c7823 */ /* 0x000fc80000000004 */
[----:B------:R-:W-:-:S04]  /*0340*/  FFMA R12, R5, -7.5497894158615963534e-08, R12 ;  /* 0xb3a22168050c7823 */ /* 0x000fc8000000000c */
[----:B------:R-:W-:-:S05]  /*0350*/  FFMA R5, R5, -5.3903029534742383927e-15, R12 ;  /* 0xa7c234c505057823 */ /* 0x000fca000000000c */
[----:B------:R-:W-:Y:S01]  /*0360*/  MOV R14, R5 ;  /* 0x00000005000e7202 */ /* 0x000fe20000000f00 */
[----:B--2---:R-:W-:Y:S01]  /*0370*/  FADD R6, R6, -4.5 ;  /* 0xc090000006067421 */ /* 0x004fe20000000000 */
[----:B------:R-:W-:Y:S06]  /*0380*/  @!P0 BRA `(.L_x_4) ;  /* 0x0000000400788947 */ /* 0x000fec0003800000 */
[----:B------:R-:W-:-:S13]  /*0390*/  FSETP.NEU.AND P0, PT, |R4|, +INF , PT ;  /* 0x7f8000000400780b */ /* 0x000fda0003f0d200 */
[----:B------:R-:W-:Y:S01]  /*03a0*/  @!P0 FMUL R14, RZ, R4 ;  /* 0x00000004ff0e8220 */ /* 0x000fe20000400000 */
[----:B------:R-:W-:Y:S01]  /*03b0*/  @!P0 IMAD.MOV.U32 R19, RZ, RZ, RZ ;  /* 0x000000ffff138224 */ /* 0x000fe200078e00ff */
[----:B------:R-:W-:Y:S06]  /*03c0*/  @!P0 BRA `(.L_x_4) ;  /* 0x0000000400688947 */ /* 0x000fec0003800000 */
[----:B------:R-:W-:Y:S01]  /*03d0*/  IMAD.SHL.U32 R8, R4, 0x100, RZ ;  /* 0x0000010004087824 */ /* 0x000fe200078e00ff */
[----:B------:R-:W0:Y:S01]  /*03e0*/  LDCU.64 UR8, c[0x4][URZ] ;  /* 0x01000000ff0877ac */ /* 0x000e220008000a00 */
[----:B------:R-:W-:Y:S02]  /*03f0*/  IMAD.MOV.U32 R19, RZ, RZ, RZ ;  /* 0x000000ffff137224 */ /* 0x000fe400078e00ff */
[----:B------:R-:W-:Y:S01]  /*0400*/  IMAD.MOV.U32 R21, RZ, RZ, RZ ;  /* 0x000000ffff157224 */ /* 0x000fe200078e00ff */
[----:B------:R-:W-:Y:S01]  /*0410*/  LOP3.LUT R20, R8, 0x80000000, RZ, 0xfc, !PT ;  /* 0x8000000008147812 */ /* 0x000fe200078efcff */
[----:B------:R-:W-:Y:S01]  /*0420*/  IMAD.MOV.U32 R22, RZ, RZ, RZ ;  /* 0x000000ffff167224 */ /* 0x000fe200078e00ff */
[----:B------:R-:W-:-:S06]  /*0430*/  UMOV UR4, URZ ;  /* 0x000000ff00047c82 */ /* 0x000fcc0008000000 */
.L_x_5:
[----:B0-----:R-:W-:Y:S01]  /*0440*/  MOV R15, UR9 ;  /* 0x00000009000f7c02 */ /* 0x001fe20008000f00 */
[----:B------:R-:W-:-:S05]  /*0450*/  IMAD.U32 R14, RZ, RZ, UR8 ;  /* 0x00000008ff0e7e24 */ /* 0x000fca000f8e00ff */
[----:B------:R-:W2:Y:S01]  /*0460*/  LDG.E.CONSTANT R15, desc[UR6][R14.64] ;  /* 0x000000060e0f7981 */ /* 0x000ea2000c1e9900 */
[----:B------:R-:W-:Y:S01]  /*0470*/  UIADD3 UR4, UPT, UPT, UR4, 0x1, URZ ;  /* 0x0000000104047890 */ /* 0x000fe2000fffe0ff */
[C---:B------:R-:W-:Y:S01]  /*0480*/  ISETP.EQ.AND P0, PT, R22.reuse, RZ, PT ;  /* 0x000000ff1600720c */ /* 0x040fe20003f02270 */
[----:B------:R-:W-:Y:S01]  /*0490*/  UIADD3 UR8, UP1, UPT, UR8, 0x4, URZ ;  /* 0x0000000408087890 */ /* 0x000fe2000ff3e0ff */
[C---:B------:R-:W-:Y:S01]  /*04a0*/  ISETP.EQ.AND P1, PT, R22.reuse, 0x4, PT ;  /* 0x000000041600780c */ /* 0x040fe20003f22270 */
[----:B------:R-:W-:Y:S01]  /*04b0*/  UISETP.NE.AND UP0, UPT, UR4, 0x6, UPT ;  /* 0x000000060400788c */ /* 0x000fe2000bf05270 */
[C---:B------:R-:W-:Y:S01]  /*04c0*/  ISETP.EQ.AND P3, PT, R22.reuse, 0xc, PT ;  /* 0x0000000c1600780c */ /* 0x040fe20003f62270 */
[----:B------:R-:W-:Y:S01]  /*04d0*/  UIADD3.X UR9, UPT, UPT, URZ, UR9, URZ, UP1, !UPT ;  /* 0x00000009ff097290 */ /* 0x000fe20008ffe4ff */
[C---:B------:R-:W-:Y:S02]  /*04e0*/  ISETP.EQ.AND P4, PT, R22.reuse, 0x10, PT ;  /* 0x000000101600780c */ /* 0x040fe40003f82270 */
[----:B------:R-:W-:Y:S01]  /*04f0*/  ISETP.EQ.AND P5, PT, R22, 0x14, PT ;  /* 0x000000141600780c */ /* 0x000fe20003fa2270 */
[----:B--2---:R-:W-:-:S03]  /*0500*/  IMAD.WIDE.U32 R16, R15, R20, RZ ;  /* 0x000000140f107225 */ /* 0x004fc600078e00ff */
[----:B------:R-:W-:-:S09]  /*0510*/  IADD3 R16, P2, PT, R16, R19, RZ ;  /* 0x0000001310107210 */ /* 0x000fd20007f5e0ff */
[----:B------:R-:W-:Y:S01]  /*0520*/  @P5 MOV R13, R16 ;  /* 0x00000010000d5202 */ /* 0x000fe20000000f00 */
[----:B------:R-:W-:Y:S01]  /*0530*/  IMAD.X R19, R17, 0x1, R21, P2 ;  /* 0x0000000111137824 */ /* 0x000fe200010e0615 */
[C---:B------:R-:W-:Y:S01]  /*0540*/  ISETP.EQ.AND P2, PT, R22.reuse, 0x8, PT ;  /* 0x000000081600780c */ /* 0x040fe20003f42270 */
[--C-:B------:R-:W-:Y:S02]  /*0550*/  @P0 IMAD.MOV.U32 R8, RZ, RZ, R16.reuse ;  /* 0x000000ffff080224 */ /* 0x100fe400078e0010 */
[--C-:B------:R-:W-:Y:S02]  /*0560*/  @P1 IMAD.MOV.U32 R9, RZ, RZ, R16.reuse ;  /* 0x000000ffff091224 */ /* 0x100fe400078e0010 */
[--C-:B------:R-:W-:Y:S02]  /*0570*/  @P3 IMAD.MOV.U32 R11, RZ, RZ, R16.reuse ;  /* 0x000000ffff0b3224 */ /* 0x100fe400078e0010 */
[----:B------:R-:W-:Y:S02]  /*0580*/  @P4 IMAD.MOV.U32 R12, RZ, RZ, R16 ;  /* 0x000000ffff0c4224 */ /* 0x000fe400078e0010 */
[----:B------:R-:W-:-:S04]  /*0590*/  VIADD R22, R22, 0x4 ;  /* 0x0000000416167836 */ /* 0x000fc80000000000 */
[----:B------:R-:W-:Y:S01]  /*05a0*/  @P2 IMAD.MOV.U32 R10, RZ, RZ, R16 ;  /* 0x000000ffff0a2224 */ /* 0x000fe200078e0010 */
[----:B------:R-:W-:Y:S06]  /*05b0*/  BRA.U UP0, `(.L_x_5) ;  /* 0xfffffffd00a07547 */ /* 0x000fec000b83ffff */
[----:B------:R-:W-:-:S04]  /*05c0*/  SHF.R.U32.HI R14, RZ, 0x17, R4 ;  /* 0x00000017ff0e7819 */ /* 0x000fc80000011604 */
[C---:B------:R-:W-:Y:S02]  /*05d0*/  LOP3.LUT R15, R14.reuse, 0xe0, RZ, 0xc0, !PT ;  /* 0x000000e00e0f7812 */ /* 0x040fe400078ec0ff */
[----:B------:R-:W-:-:S03]  /*05e0*/  LOP3.LUT P6, RZ, R14, 0x1f, RZ, 0xc0, !PT ;  /* 0x0000001f0eff7812 */ /* 0x000fc600078cc0ff */
[----:B------:R-:W-:-:S05]  /*05f0*/  VIADD R15, R15, 0xffffff80 ;  /* 0xffffff800f0f7836 */ /* 0x000fca0000000000 */
[----:B------:R-:W-:-:S05]  /*0600*/  SHF.R.U32.HI R15, RZ, 0x5, R15 ;  /* 0x00000005ff0f7819 */ /* 0x000fca000001160f */
[----:B------:R-:W-:-:S05]  /*0610*/  IMAD.U32 R21, R15, -0x4, RZ ;  /* 0xfffffffc0f157824 */ /* 0x000fca00078e00ff */
[C---:B------:R-:W-:Y:S02]  /*0620*/  ISETP.EQ.AND P3, PT, R21.reuse, -0x18, PT ;  /* 0xffffffe81500780c */ /* 0x040fe40003f62270 */
[C---:B------:R-:W-:Y:S02]  /*0630*/  ISETP.EQ.AND P4, PT, R21.reuse, -0x14, PT ;  /* 0xffffffec1500780c */ /* 0x040fe40003f82270 */
[C---:B------:R-:W-:Y:S02]  /*0640*/  ISETP.EQ.AND P0, PT, R21.reuse, -0x10, PT ;  /* 0xfffffff01500780c */ /* 0x040fe40003f02270 */
[C---:B------:R-:W-:Y:S02]  /*0650*/  ISETP.EQ.AND P1, PT, R21.reuse, -0xc, PT ;  /* 0xfffffff41500780c */ /* 0x040fe40003f22270 */
[C---:B------:R-:W-:Y:S02]  /*0660*/  ISETP.EQ.AND P2, PT, R21.reuse, -0x8, PT ;  /* 0xfffffff81500780c */ /* 0x040fe40003f42270 */
[----:B------:R-:W-:-:S03]  /*0670*/  ISETP.EQ.AND P5, PT, R21, 0x4, PT ;  /* 0x000000041500780c */ /* 0x000fc60003fa2270 */
[--C-:B------:R-:W-:Y:S01]  /*0680*/  @P3 IMAD.MOV.U32 R20, RZ, RZ, R8.reuse ;  /* 0x000000ffff143224 */ /* 0x100fe200078e0008 */
[C---:B------:R-:W-:Y:S01]  /*0690*/  ISETP.EQ.AND P3, PT, R21.reuse, -0x4, PT ;  /* 0xfffffffc1500780c */ /* 0x040fe20003f62270 */
[----:B------:R-:W-:Y:S02]  /*06a0*/  @P4 IMAD.MOV.U32 R15, RZ, RZ, R8 ;  /* 0x000000ffff0f4224 */ /* 0x000fe400078e0008 */
[----:B------:R-:W-:Y:S01]  /*06b0*/  @P4 IMAD.MOV.U32 R20, RZ, RZ, R9 ;  /* 0x000000ffff144224 */ /* 0x000fe200078e0009 */
[----:B------:R-:W-:Y:S01]  /*06c0*/  ISETP.EQ.AND P4, PT, R21, RZ, PT ;  /* 0x000000ff1500720c */ /* 0x000fe20003f82270 */
[--C-:B------:R-:W-:Y:S01]  /*06d0*/  @P0 IMAD.MOV.U32 R20, RZ, RZ, R10.reuse ;  /* 0x000000ffff140224 */ /* 0x100fe200078e000a */
[----:B------:R-:W-:Y:S01]  /*06e0*/  @P0 MOV R15, R9 ;  /* 0x00000009000f0202 */ /* 0x000fe20000000f00 */
[----:B------:R-:W-:Y:S02]  /*06f0*/  @P1 IMAD.MOV.U32 R15, RZ, RZ, R10 ;  /* 0x000000ffff0f1224 */ /* 0x000fe400078e000a */
[----:B------:R-:W-:-:S02]  /*0700*/  @P2 IMAD.MOV.U32 R15, RZ, RZ, R11 ;  /* 0x000000ffff0f2224 */ /* 0x000fc400078e000b */
[----:B------:R-:W-:Y:S02]  /*0710*/  @P1 IMAD.MOV.U32 R20, RZ, RZ, R11 ;  /* 0x000000ffff141224 */ /* 0x000fe400078e000b */
[--C-:B------:R-:W-:Y:S02]  /*0720*/  @P3 IMAD.MOV.U32 R15, RZ, RZ, R12.reuse ;  /* 0x000000ffff0f3224 */ /* 0x100fe400078e000c */
[----:B------:R-:W-:Y:S01]  /*0730*/  @P2 IMAD.MOV.U32 R20, RZ, RZ, R12 ;  /* 0x000000ffff142224 */ /* 0x000fe200078e000c */
[----:B------:R-:W-:Y:S01]  /*0740*/  @P3 MOV R20, R13 ;  /* 0x0000000d00143202 */ /* 0x000fe20000000f00 */
[----:B------:R-:W-:Y:S02]  /*0750*/  @P4 IMAD.MOV.U32 R15, RZ, RZ, R13 ;  /* 0x000000ffff0f4224 */ /* 0x000fe400078e000d */
[--C-:B------:R-:W-:Y:S02]  /*0760*/  @P5 IMAD.MOV.U32 R15, RZ, RZ, R19.reuse ;  /* 0x000000ffff0f5224 */ /* 0x100fe400078e0013 */
[----:B------:R-:W-:-:S02]  /*0770*/  @P4 IMAD.MOV.U32 R20, RZ, RZ, R19 ;  /* 0x000000ffff144224 */ /* 0x000fc400078e0013 */
[----:B------:R-:W-:Y:S01]  /*0780*/  IMAD.MOV.U32 R16, RZ, RZ, R15 ;  /* 0x000000ffff107224 */ /* 0x000fe200078e000f */
[----:B------:R-:W-:Y:S06]  /*0790*/  @!P6 BRA `(.L_x_6) ;  /* 0x00000000002ce947 */ /* 0x000fec0003800000 */
[----:B------:R-:W-:Y:S01]  /*07a0*/  @P0 IMAD.MOV.U32 R17, RZ, RZ, R8 ;  /* 0x000000ffff110224 */ /* 0x000fe200078e0008 */
[----:B------:R-:W-:Y:S02]  /*07b0*/  ISETP.EQ.AND P0, PT, R21, 0x8, PT ;  /* 0x000000081500780c */ /* 0x000fe40003f02270 */
[----:B------:R-:W-:Y:S01]  /*07c0*/  @P1 MOV R17, R9 ;  /* 0x0000000900111202 */ /* 0x000fe20000000f00 */
[----:B------:R-:W-:Y:S01]  /*07d0*/  @P2 IMAD.MOV.U32 R17, RZ, RZ, R10 ;  /* 0x000000ffff112224 */ /* 0x000fe200078e000a */
[----:B------:R-:W-:Y:S01]  /*07e0*/  LOP3.LUT R15, R14, 0x1f, RZ, 0xc0, !PT ;  /* 0x0000001f0e0f7812 */ /* 0x000fe200078ec0ff */
[----:B------:R-:W-:Y:S02]  /*07f0*/  @P3 IMAD.MOV.U32 R17, RZ, RZ, R11 ;  /* 0x000000ffff113224 */ /* 0x000fe400078e000b */
[----:B------:R-:W-:Y:S01]  /*0800*/  @P4 IMAD.MOV.U32 R17, RZ, RZ, R12 ;  /* 0x000000ffff114224 */ /* 0x000fe200078e000c */
[----:B------:R-:W-:Y:S01]  /*0810*/  SHF.L.W.U32.HI R20, R16, R15, R20 ;  /* 0x0000000f10147219 */ /* 0x000fe20000010e14 */
[----:B------:R-:W-:-:S04]  /*0820*/  @P5 IMAD.MOV.U32 R17, RZ, RZ, R13 ;  /* 0x000000ffff115224 */ /* 0x000fc800078e000d */
[----:B------:R-:W-:-:S05]  /*0830*/  @P0 IMAD.MOV.U32 R17, RZ, RZ, R19 ;  /* 0x000000ffff110224 */ /* 0x000fca00078e0013 */
[----:B------:R-:W-:-:S07]  /*0840*/  SHF.L.W.U32.HI R16, R17, R15, R16 ;  /* 0x0000000f11107219 */ /* 0x000fce0000010e10 */
.L_x_6:
[C---:B------:R-:W-:Y:S01]  /*0850*/  SHF.L.W.U32.HI R21, R16.reuse, 0x2, R20 ;  /* 0x0000000210157819 */ /* 0x040fe20000010e14 */
[----:B------:R-:W-:Y:S01]  /*0860*/  UMOV UR4, 0x54442d19 ;  /* 0x54442d1900047882 */ /* 0x000fe20000000000 */
[----:B------:R-:W-:Y:S01]  /*0870*/  SHF.L.U32 R14, R16, 0x2, RZ ;  /* 0x00000002100e7819 */ /* 0x000fe200000006ff */
[----:B------:R-:W-:Y:S01]  /*0880*/  UMOV UR5, 0x3bf921fb ;  /* 0x3bf921fb00057882 */ /* 0x000fe20000000000 */
[----:B------:R-:W-:Y:S02]  /*0890*/  SHF.R.S32.HI R15, RZ, 0x1f, R21 ;  /* 0x0000001fff0f7819 */ /* 0x000fe40000011415 */
[----:B------:R-:W-:Y:S02]  /*08a0*/  ISETP.GE.AND P0, PT, R4, RZ, PT ;  /* 0x000000ff0400720c */ /* 0x000fe40003f06270 */
[C---:B------:R-:W-:Y:S02]  /*08b0*/  LOP3.LUT R14, R15.reuse, R14, RZ, 0x3c, !PT ;  /* 0x0000000e0f0e7212 */ /* 0x040fe400078e3cff */
[----:B------:R-:W-:-:S02]  /*08c0*/  LOP3.LUT R15, R15, R21, RZ, 0x3c, !PT ;  /* 0x000000150f0f7212 */ /* 0x000fc400078e3cff */
[----:B------:R-:W-:Y:S02]  /*08d0*/  SHF.R.U32.HI R19, RZ, 0x1e, R20 ;  /* 0x0000001eff137819 */ /* 0x000fe40000011614 */
[C---:B------:R-:W-:Y:S02]  /*08e0*/  LOP3.LUT R20, R21.reuse, R4, RZ, 0x3c, !PT ;  /* 0x0000000415147212 */ /* 0x040fe400078e3cff */
[----:B------:R-:W0:Y:S01]  /*08f0*/  I2F.F64.S64 R14, R14 ;  /* 0x0000000e000e7312 */ /* 0x000e220000301c00 */
[----:B------:R-:W-:Y:S02]  /*0900*/  LEA.HI R19, R21, R19, RZ, 0x1 ;  /* 0x0000001315137211 */ /* 0x000fe400078f08ff */
[----:B------:R-:W-:-:S03]  /*0910*/  ISETP.GE.AND P1, PT, R20, RZ, PT ;  /* 0x000000ff1400720c */ /* 0x000fc60003f26270 */
[----:B------:R-:W-:-:S04]  /*0920*/  IMAD.MOV R20, RZ, RZ, -R19 ;  /* 0x000000ffff147224 */ /* 0x000fc800078e0a13 */
[----:B------:R-:W-:Y:S01]  /*0930*/  @!P0 IMAD.MOV.U32 R19, RZ, RZ, R20 ;  /* 0x000000ffff138224 */ /* 0x000fe200078e0014 */
[----:B0-----:R-:W-:-:S10]  /*0940*/  DMUL R16, R14, UR4 ;  /* 0x000000040e107c28 */ /* 0x001fd40008000000 */
[----:B------:R-:W0:Y:S02]  /*0950*/  F2F.F32.F64 R16, R16 ;  /* 0x0000001000107310 */ /* 0x000e240000301000 */
[----:B0-----:R-:W-:-:S07]  /*0960*/  FSEL R14, -R16, R16, !P1 ;  /* 0x00000010100e7208 */ /* 0x001fce0004800100 */
.L_x_4:
[----:B------:R-:W-:Y:S02]  /*0970*/  IMAD.MOV.U32 R20, RZ, RZ, 0x37cbac00 ;  /* 0x37cbac00ff147424 */ /* 0x000fe400078e00ff */
[----:B------:R-:W-:Y:S01]  /*0980*/  FMUL R15, R14, R14 ;  /* 0x0000000e0e0f7220 */ /* 0x000fe20000400000 */
[----:B------:R-:W-:Y:S01]  /*0990*/  LOP3.LUT R17, R19, 0x1, RZ, 0xc0, !PT ;  /* 0x0000000113117812 */ /* 0x000fe200078ec0ff */
[----:B------:R-:W-:Y:S01]  /*09a0*/  IMAD.MOV.U32 R22, RZ, RZ, 0x3c0885e4 ;  /* 0x3c0885e4ff167424 */ /* 0x000fe200078e00ff */
[----:B------:R-:W-:Y:S01]  /*09b0*/  FSETP.GE.AND P2, PT, |R4|, 105615, PT ;  /* 0x47ce47800400780b */ /* 0x000fe20003f46200 */
[----:B------:R-:W-:Y:S01]  /*09c0*/  FFMA R16, R15, R20, -0.0013887860113754868507 ;  /* 0xbab607ed0f107423 */ /* 0x000fe20000000014 */
[----:B------:R-:W-:Y:S01]  /*09d0*/  ISETP.NE.U32.AND P0, PT, R17, 0x1, PT ;  /* 0x000000011100780c */ /* 0x000fe20003f05070 */
[----:B------:R-:W-:Y:S01]  /*09e0*/  VIADD R19, R19, 0x1 ;  /* 0x0000000113137836 */ /* 0x000fe20000000000 */
[----:B------:R-:W-:Y:S01]  /*09f0*/  MOV R17, 0x3e2aaaa8 ;  /* 0x3e2aaaa800117802 */ /* 0x000fe20000000f00 */
[----:B------:R-:W-:Y:S01]  /*0a00*/  IMAD.MOV.U32 R23, RZ, RZ, R7 ;  /* 0x000000ffff177224 */ /* 0x000fe200078e0007 */
[----:B------:R-:W-:Y:S01]  /*0a10*/  FSEL R16, R16, -0.00019574658654164522886, P0 ;  /* 0xb94d415310107808 */ /* 0x000fe20000000000 */
[----:B------:R-:W-:Y:S01]  /*0a20*/  IMAD.MOV.U32 R21, RZ, RZ, R5 ;  /* 0x000000ffff157224 */ /* 0x000fe200078e0005 */
[----:B------:R-:W-:-:S02]  /*0a30*/  FSEL R22, R22, 0.041666727513074874878, !P0 ;  /* 0x3d2aaabb16167808 */ /* 0x000fc40004000000 */
[----:B------:R-:W-:Y:S02]  /*0a40*/  LOP3.LUT P1, RZ, R19, 0x2, RZ, 0xc0, !PT ;  /* 0x0000000213ff7812 */ /* 0x000fe4000782c0ff */
[----:B------:R-:W-:Y:S01]  /*0a50*/  FSEL R14, R14, 1, !P0 ;  /* 0x3f8000000e0e7808 */ /* 0x000fe20004000000 */
[----:B------:R-:W-:Y:S01]  /*0a60*/  FFMA R16, R15, R16, R22 ;  /* 0x000000100f107223 */ /* 0x000fe20000000016 */
[----:B------:R-:W-:-:S03]  /*0a70*/  FSEL R17, -R17, -0.4999999701976776123, !P0 ;  /* 0xbeffffff11117808 */ /* 0x000fc60004000100 */
[C---:B------:R-:W-:Y:S02]  /*0a80*/  FFMA R19, R15.reuse, R14, RZ ;  /* 0x0000000e0f137223 */ /* 0x040fe400000000ff */
[----:B------:R-:W-:-:S04]  /*0a90*/  FFMA R16, R15, R16, R17 ;  /* 0x000000100f107223 */ /* 0x000fc80000000011 */
[----:B------:R-:W-:-:S04]  /*0aa0*/  FFMA R19, R19, R16, R14 ;  /* 0x0000001013137223 */ /* 0x000fc8000000000e */
[----:B------:R-:W-:Y:S01]  /*0ab0*/  @P1 FADD R19, RZ, -R19 ;  /* 0x80000013ff131221 */ /* 0x000fe20000000000 */
[----:B------:R-:W-:Y:S06]  /*0ac0*/  @!P2 BRA `(.L_x_7) ;  /* 0x000000040070a947 */ /* 0x000fec0003800000 */
[----:B------:R-:W-:-:S13]  /*0ad0*/  FSETP.NEU.AND P0, PT, |R4|, +INF , PT ;  /* 0x7f8000000400780b */ /* 0x000fda0003f0d200 */
[----:B------:R-:W-:Y:S01]  /*0ae0*/  @!P0 FMUL R21, RZ, R4 ;  /* 0x00000004ff158220 */ /* 0x000fe20000400000 */
[----:B------:R-:W-:Y:S01]  /*0af0*/  @!P0 IMAD.MOV.U32 R23, RZ, RZ, RZ ;  /* 0x000000ffff178224 */ /* 0x000fe200078e00ff */
[----:B------:R-:W-:Y:S06]  /*0b00*/  @!P0 BRA `(.L_x_7) ;  /* 0x0000000400608947 */ /* 0x000fec0003800000 */
[----:B------:R-:W-:Y:S01]  /*0b10*/  IMAD.SHL.U32 R14, R4, 0x100, RZ ;  /* 0x00000100040e7824 */ /* 0x000fe200078e00ff */
[----:B------:R-:W-:Y:S01]  /*0b20*/  CS2R R22, SRZ ;  /* 0x0000000000167805 */ /* 0x000fe2000001ff00 */
[----:B------:R-:W-:Y:S01]  /*0b30*/  IMAD.MOV.U32 R21, RZ, RZ, RZ ;  /* 0x000000ffff157224 */ /* 0x000fe200078e00ff */
[----:B------:R-:W0:Y:S02]  /*0b40*/  LDCU.64 UR8, c[0x4][URZ] ;  /* 0x01000000ff0877ac */ /* 0x000e240008000a00 */
[----:B------:R-:W-:Y:S01]  /*0b50*/  LOP3.LUT R25, R14, 0x80000000, RZ, 0xfc, !PT ;  /* 0x800000000e197812 */ /* 0x000fe200078efcff */
[----:B------:R-:W-:-:S06]  /*0b60*/  UMOV UR4, URZ ;  /* 0x000000ff00047c82 */ /* 0x000fcc0008000000 */
.L_x_8:
        /* <DEDUP_REMOVED lines=13> */
[----:B------:R-:W-:-:S05]  /*0c40*/  IADD3 R16, P2, PT, R16, R23, RZ ;  /* 0x0000001710107210 */ /* 0x000fca0007f5e0ff */
        /* <DEDUP_REMOVED lines=22> */
[----:B------:R-:W-:Y:S02]  /*0db0*/  @P3 MOV R21, R8 ;  /* 0x0000000800153202 */ /* 0x000fe40000000f00 */
[----:B------:R-:W-:Y:S01]  /*0dc0*/  @P4 IMAD.MOV.U32 R14, RZ, RZ, R8 ;  /* 0x000000ffff0e4224 */ /* 0x000fe200078e0008 */
[C---:B------:R-:W-:Y:S01]  /*0dd0*/  ISETP.EQ.AND P3, PT, R17.reuse, -0x4, PT ;  /* 0xfffffffc1100780c */ /* 0x040fe20003f62270 */
[--C-:B------:R-:W-:Y:S01]  /*0de0*/  @P4 IMAD.MOV.U32 R21, RZ, RZ, R9.reuse ;  /* 0x000000ffff154224 */ /* 0x100fe200078e0009 */
[----:B------:R-:W-:Y:S01]  /*0df0*/  ISETP.EQ.AND P4, PT, R17, RZ, PT ;  /* 0x000000ff1100720c */ /* 0x000fe20003f82270 */
[----:B------:R-:W-:Y:S02]  /*0e00*/  @P0 IMAD.MOV.U32 R14, RZ, RZ, R9 ;  /* 0x000000ffff0e0224 */ /* 0x000fe400078e0009 */
[--C-:B------:R-:W-:Y:S01]  /*0e10*/  @P0 IMAD.MOV.U32 R21, RZ, RZ, R10.reuse ;  /* 0x000000ffff150224 */ /* 0x100fe200078e000a */
[----:B------:R-:W-:Y:S01]  /*0e20*/  @P1 MOV R21, R11 ;  /* 0x0000000b00151202 */ /* 0x000fe20000000f00 */
[----:B------:R-:W-:-:S02]  /*0e30*/  @P1 IMAD.MOV.U32 R14, RZ, RZ, R10 ;  /* 0x000000ffff0e1224 */ /* 0x000fc400078e000a */
[----:B------:R-:W-:Y:S02]  /*0e40*/  @P2 IMAD.MOV.U32 R14, RZ, RZ, R11 ;  /* 0x000000ffff0e2224 */ /* 0x000fe400078e000b */
[--C-:B------:R-:W-:Y:S02]  /*0e50*/  @P2 IMAD.MOV.U32 R21, RZ, RZ, R12.reuse ;  /* 0x000000ffff152224 */ /* 0x100fe400078e000c */
[----:B------:R-:W-:Y:S02]  /*0e60*/  @P3 IMAD.MOV.U32 R14, RZ, RZ, R12 ;  /* 0x000000ffff0e3224 */ /* 0x000fe400078e000c */
[--C-:B------:R-:W-:Y:S01]  /*0e70*/  @P3 IMAD.MOV.U32 R21, RZ, RZ, R13.reuse ;  /* 0x000000ffff153224 */ /* 0x100fe200078e000d */
[----:B------:R-:W-:Y:S01]  /*0e80*/  @P4 MOV R21, R23 ;  /* 0x0000001700154202 */ /* 0x000fe20000000f00 */
[----:B------:R-:W-:Y:S02]  /*0e90*/  @P4 IMAD.MOV.U32 R14, RZ, RZ, R13 ;  /* 0x000000ffff0e4224 */ /* 0x000fe400078e000d */
[----:B------:R-:W-:Y:S01]  /*0ea0*/  @P5 IMAD.MOV.U32 R14, RZ, RZ, R23 ;  /* 0x000000ffff0e5224 */ /* 0x000fe200078e0017 */
[----:B------:R-:W-:Y:S06]  /*0eb0*/  @!P6 BRA `(.L_x_9) ;  /* 0x00000000002ce947 */ /* 0x000fec0003800000 */
[----:B------:R-:W-:Y:S01]  /*0ec0*/  @P0 IMAD.MOV.U32 R15, RZ, RZ, R8 ;  /* 0x000000ffff0f0224 */ /* 0x000fe200078e0008 */
[----:B------:R-:W-:Y:S01]  /*0ed0*/  ISETP.EQ.AND P0, PT, R17, 0x8, PT ;  /* 0x000000081100780c */ /* 0x000fe20003f02270 */
[----:B------:R-:W-:Y:S01]  /*0ee0*/  @P1 IMAD.MOV.U32 R15, RZ, RZ, R9 ;  /* 0x000000ffff0f1224 */ /* 0x000fe200078e0009 */
[----:B------:R-:W-:Y:S01]  /*0ef0*/  LOP3.LUT R16, R16, 0x1f, RZ, 0xc0, !PT ;  /* 0x0000001f10107812 */ /* 0x000fe200078ec0ff */
[----:B------:R-:W-:Y:S02]  /*0f00*/  @P2 IMAD.MOV.U32 R15, RZ, RZ, R10 ;  /* 0x000000ffff0f2224 */ /* 0x000fe400078e000a */
[----:B------:R-:W-:Y:S01]  /*0f10*/  @P3 IMAD.MOV.U32 R15, RZ, RZ, R11 ;  /* 0x000000ffff0f3224 */ /* 0x000fe200078e000b */
[----:B------:R-:W-:Y:S01]  /*0f20*/  @P4 MOV R15, R12 ;  /* 0x0000000c000f4202 */ /* 0x000fe20000000f00 */
[----:B------:R-:W-:Y:S01]  /*0f30*/  @P5 IMAD.MOV.U32 R15, RZ, RZ, R13 ;  /* 0x000000ffff0f5224 */ /* 0x000fe200078e000d */
[----:B------:R-:W-:-:S05]  /*0f40*/  SHF.L.W.U32.HI R21, R14, R16, R21 ;  /* 0x000000100e157219 */ /* 0x000fca0000010e15 */
[----:B------:R-:W-:-:S05]  /*0f50*/  @P0 IMAD.MOV.U32 R15, RZ, RZ, R23 ;  /* 0x000000ffff0f0224 */ /* 0x000fca00078e0017 */
[----:B------:R-:W-:-:S07]  /*0f60*/  SHF.L.W.U32.HI R14, R15, R16, R14 ;  /* 0x000000100f0e7219 */ /* 0x000fce0000010e0e */
.L_x_9:
[C---:B------:R-:W-:Y:S01]  /*0f70*/  SHF.L.W.U32.HI R23, R14.reuse, 0x2, R21 ;  /* 0x000000020e177819 */ /* 0x040fe20000010e15 */
[----:B------:R-:W-:Y:S01]  /*0f80*/  IMAD.SHL.U32 R14, R14, 0x4, RZ ;  /* 0x000000040e0e7824 */ /* 0x000fe200078e00ff */
[----:B------:R-:W-:Y:S01]  /*0f90*/  UMOV UR4, 0x54442d19 ;  /* 0x54442d1900047882 */ /* 0x000fe20000000000 */
        /* <DEDUP_REMOVED lines=15> */
.L_x_7:
[----:B------:R-:W-:Y:S01]  /*1090*/  FMUL R17, R21, R21 ;  /* 0x0000001515117220 */ /* 0x000fe20000400000 */
[----:B------:R-:W-:Y:S01]  /*10a0*/  LOP3.LUT R15, R23, 0x1, RZ, 0xc0, !PT ;  /* 0x00000001170f7812 */ /* 0x000fe200078ec0ff */
[----:B------:R-:W-:Y:S01]  /*10b0*/  IMAD.MOV.U32 R24, RZ, RZ, 0x3effffff ;  /* 0x3effffffff187424 */ /* 0x000fe200078e00ff */
[----:B------:R-:W-:Y:S01]  /*10c0*/  MOV R16, 0x3d2aaabb ;  /* 0x3d2aaabb00107802 */ /* 0x000fe20000000f00 */
[----:B------:R-:W-:Y:S01]  /*10d0*/  FFMA R14, R17, R20, -0.0013887860113754868507 ;  /* 0xbab607ed110e7423 */ /* 0x000fe20000000014 */
[----:B------:R-:W-:Y:S01]  /*10e0*/  ISETP.NE.U32.AND P0, PT, R15, 0x1, PT ;  /* 0x000000010f00780c */ /* 0x000fe20003f05070 */
[----:B------:R-:W0:Y:S01]  /*10f0*/  LDCU UR4, c[0x0][0x394] ;  /* 0x00007280ff0477ac */ /* 0x000e220008000800 */
[----:B------:R-:W-:Y:S01]  /*1100*/  LOP3.LUT P1, RZ, R23, 0x2, RZ, 0xc0, !PT ;  /* 0x0000000217ff7812 */ /* 0x000fe2000782c0ff */
[----:B------:R-:W-:Y:S01]  /*1110*/  IMAD.MOV.U32 R23, RZ, RZ, R7 ;  /* 0x000000ffff177224 */ /* 0x000fe200078e0007 */
[----:B------:R-:W-:Y:S02]  /*1120*/  FSEL R14, R14, -0.00019574658654164522886, !P0 ;  /* 0xb94d41530e0e7808 */ /* 0x000fe40004000000 */
[----:B------:R-:W-:-:S02]  /*1130*/  FSEL R16, R16, 0.0083327032625675201416, !P0 ;  /* 0x3c0885e410107808 */ /* 0x000fc40004000000 */
[----:B------:R-:W-:Y:S02]  /*1140*/  FSEL R24, -R24, -0.16666662693023681641, !P0 ;  /* 0xbe2aaaa818187808 */ /* 0x000fe40004000100 */
[----:B------:R-:W-:Y:S01]  /*1150*/  FSETP.GE.AND P2, PT, |R4|, 105615, PT ;  /* 0x47ce47800400780b */ /* 0x000fe20003f46200 */
[----:B------:R-:W-:Y:S01]  /*1160*/  FFMA R22, R17, R14, R16 ;  /* 0x0000000e11167223 */ /* 0x000fe20000000010 */
[----:B------:R-:W-:Y:S01]  /*1170*/  FSEL R16, R21, 1, P0 ;  /* 0x3f80000015107808 */ /* 0x000fe20000000000 */
[----:B------:R-:W1:Y:S01]  /*1180*/  LDC.64 R14, c[0x0][0x380] ;  /* 0x0000e000ff0e7b82 */ /* 0x000e620000000a00 */
[----:B------:R-:W-:Y:S02]  /*1190*/  IMAD.MOV.U32 R21, RZ, RZ, 0x41100000 ;  /* 0x41100000ff157424 */ /* 0x000fe400078e00ff */
[C---:B------:R-:W-:Y:S01]  /*11a0*/  FFMA R22, R17.reuse, R22, R24 ;  /* 0x0000001611167223 */ /* 0x040fe20000000018 */
[----:B------:R-:W-:Y:S01]  /*11b0*/  FFMA R17, R17, R16, RZ ;  /* 0x0000001011117223 */ /* 0x000fe200000000ff */
[----:B0-----:R-:W-:-:S03]  /*11c0*/  VIADD R18, R18, UR4 ;  /* 0x0000000412127c36 */ /* 0x001fc60008000000 */
[----:B------:R-:W-:Y:S01]  /*11d0*/  FFMA R16, R17, R22, R16 ;  /* 0x0000001611107223 */ /* 0x000fe20000000010 */
[----:B------:R-:W-:-:S03]  /*11e0*/  IMAD R17, R18, 0x3, RZ ;  /* 0x0000000312117824 */ /* 0x000fc600078e02ff */
[----:B------:R-:W-:-:S04]  /*11f0*/  @P1 FADD R16, RZ, -R16 ;  /* 0x80000010ff101221 */ /* 0x000fc80000000000 */
[----:B------:R-:W-:-:S04]  /*1200*/  FMUL R16, R16, R3 ;  /* 0x0000000310107220 */ /* 0x000fc80000400000 */
[----:B------:R-:W-:Y:S01]  /*1210*/  FFMA R16, R19, R2, -R16 ;  /* 0x0000000213107223 */ /* 0x000fe20000000810 */
[----:B-1----:R-:W-:-:S04]  /*1220*/  IMAD.WIDE R14, R17, 0x4, R14 ;  /* 0x00000004110e7825 */ /* 0x002fc800078e020e */
[----:B------:R-:W-:Y:S01]  /*1230*/  FFMA R17, R16, R21, 14.5 ;  /* 0x4168000010117423 */ /* 0x000fe20000000015 */
[----:B------:R-:W-:-:S04]  /*1240*/  IMAD.MOV.U32 R16, RZ, RZ, R5 ;  /* 0x000000ffff107224 */ /* 0x000fc800078e0005 */
[----:B------:R0:W-:Y:S01]  /*1250*/  STG.E desc[UR6][R14.64], R17 ;  /* 0x000000110e007986 */ /* 0x0001e2000c101906 */
[----:B------:R-:W-:Y:S05]  /*1260*/  @!P2 BRA `(.L_x_10) ;  /* 0x000000040070a947 */ /* 0x000fea0003800000 */
[----:B------:R-:W-:-:S13]  /*1270*/  FSETP.NEU.AND P0, PT, |R4|, +INF , PT ;  /* 0x7f8000000400780b */ /* 0x000fda0003f0d200 */
[----:B------:R-:W-:Y:S01]  /*1280*/  @!P0 FMUL R16, RZ, R4 ;  /* 0x00000004ff108220 */ /* 0x000fe20000400000 */
[----:B------:R-:W-:Y:S01]  /*1290*/  @!P0 MOV R23, RZ ;  /* 0x000000ff00178202 */ /* 0x000fe20000000f00 */
[----:B------:R-:W-:Y:S06]  /*12a0*/  @!P0 BRA `(.L_x_10) ;  /* 0x0000000400608947 */ /* 0x000fec0003800000 */
[----:B------:R-:W-:Y:S01]  /*12b0*/  IMAD.SHL.U32 R16, R4, 0x100, RZ ;  /* 0x0000010004107824 */ /* 0x000fe200078e00ff */
[----:B------:R-:W-:Y:S01]  /*12c0*/  CS2R R22, SRZ ;  /* 0x0000000000167805 */ /* 0x000fe2000001ff00 */
[----:B------:R-:W-:Y:S01]  /*12d0*/  IMAD.MOV.U32 R21, RZ, RZ, RZ ;  /* 0x000000ffff157224 */ /* 0x000fe200078e00ff */
[----:B------:R-:W1:Y:S02]  /*12e0*/  LDCU.64 UR8, c[0x4][URZ] ;  /* 0x01000000ff0877ac */ /* 0x000e640008000a00 */
[----:B------:R-:W-:Y:S01]  /*12f0*/  LOP3.LUT R25, R16, 0x80000000, RZ, 0xfc, !PT ;  /* 0x8000000010197812 */ /* 0x000fe200078efcff */
[----:B------:R-:W-:-:S06]  /*1300*/  UMOV UR4, URZ ;  /* 0x000000ff00047c82 */ /* 0x000fcc0008000000 */
.L_x_11:
[----:B-1----:R-:W-:Y:S02]  /*1310*/  IMAD.U32 R16, RZ, RZ, UR8 ;  /* 0x00000008ff107e24 */ /* 0x002fe4000f8e00ff */
[----:B0-----:R-:W-:-:S05]  /*1320*/  IMAD.U32 R17, RZ, RZ, UR9 ;  /* 0x00000009ff117e24 */ /* 0x001fca000f8e00ff */
        /* <DEDUP_REMOVED lines=11> */
[----:B------:R-:W-:-:S04]  /*13e0*/  IADD3 R18, P2, PT, R18, R23, RZ ;  /* 0x0000001712127210 */ /* 0x000fc80007f5e0ff */
[----:B------:R-:W-:Y:S01]  /*13f0*/  @P0 MOV R8, R18 ;  /* 0x0000001200080202 */ /* 0x000fe20000000f00 */
[----:B------:R-:W-:Y:S01]  /*1400*/  IMAD.X R23, R19, 0x1, R21, P2 ;  /* 0x0000000113177824 */ /* 0x000fe200010e0615 */
[C---:B------:R-:W-:Y:S01]  /*1410*/  ISETP.EQ.AND P2, PT, R22.reuse, 0x8, PT ;  /* 0x000000081600780c */ /* 0x040fe20003f42270 */
[--C-:B------:R-:W-:Y:S01]  /*1420*/  @P1 IMAD.MOV.U32 R9, RZ, RZ, R18.reuse ;  /* 0x000000ffff091224 */ /* 0x100fe200078e0012 */
[----:B------:R-:W-:Y:S01]  /*1430*/  IADD3 R22, PT, PT, R22, 0x4, RZ ;  /* 0x0000000416167810 */ /* 0x000fe20007ffe0ff */
[--C-:B------:R-:W-:Y:S02]  /*1440*/  @P3 IMAD.MOV.U32 R11, RZ, RZ, R18.reuse ;  /* 0x000000ffff0b3224 */ /* 0x100fe400078e0012 */
[--C-:B------:R-:W-:Y:S02]  /*1450*/  @P4 IMAD.MOV.U32 R12, RZ, RZ, R18.reuse ;  /* 0x000000ffff0c4224 */ /* 0x100fe400078e0012 */
[----:B------:R-:W-:-:S06]  /*1460*/  @P5 IMAD.MOV.U32 R13, RZ, RZ, R18 ;  /* 0x000000ffff0d5224 */ /* 0x000fcc00078e0012 */
        /* <DEDUP_REMOVED lines=24> */
[----:B------:R-:W-:Y:S01]  /*15f0*/  @P2 IMAD.MOV.U32 R21, RZ, RZ, R12 ;  /* 0x000000ffff152224 */ /* 0x000fe200078e000c */
[----:B------:R-:W-:Y:S01]  /*1600*/  @P3 MOV R16, R12 ;  /* 0x0000000c00103202 */ /* 0x000fe20000000f00 */
[--C-:B------:R-:W-:Y:S02]  /*1610*/  @P3 IMAD.MOV.U32 R21, RZ, RZ, R13.reuse ;  /* 0x000000ffff153224 */ /* 0x100fe400078e000d */
[----:B------:R-:W-:Y:S02]  /*1620*/  @P4 IMAD.MOV.U32 R16, RZ, RZ, R13 ;  /* 0x000000ffff104224 */ /* 0x000fe400078e000d */
[--C-:B------:R-:W-:Y:S02]  /*1630*/  @P4 IMAD.MOV.U32 R21, RZ, RZ, R23.reuse ;  /* 0x000000ffff154224 */ /* 0x100fe400078e0017 */
[----:B------:R-:W-:Y:S01]  /*1640*/  @P5 IMAD.MOV.U32 R16, RZ, RZ, R23 ;  /* 0x000000ffff105224 */ /* 0x000fe200078e0017 */
        /* <DEDUP_REMOVED lines=12> */
.L_x_12:
        /* <DEDUP_REMOVED lines=18> */
.L_x_10:
[----:B0-----:R-:W-:Y:S01]  /*1830*/  FMUL R17, R16, R16 ;  /* 0x0000001010117220 */ /* 0x001fe20000400000 */
[C---:B------:R-:W-:Y:S01]  /*1840*/  LOP3.LUT R19, R23.reuse, 0x1, RZ, 0xc0, !PT ;  /* 0x0000000117137812 */ /* 0x040fe200078ec0ff */
[----:B------:R-:W-:Y:S01]  /*1850*/  IMAD.MOV.U32 R22, RZ, RZ, 0x3d2aaabb ;  /* 0x3d2aaabbff167424 */ /* 0x000fe200078e00ff */
[----:B------:R-:W-:Y:S01]  /*1860*/  LOP3.LUT P1, RZ, R23, 0x2, RZ, 0xc0, !PT ;  /* 0x0000000217ff7812 */ /* 0x000fe2000782c0ff */
[----:B------:R-:W-:Y:S01]  /*1870*/  FFMA R18, R17, R20, -0.0013887860113754868507 ;  /* 0xbab607ed11127423 */ /* 0x000fe20000000014 */
[----:B------:R-:W-:Y:S01]  /*1880*/  ISETP.NE.U32.AND P0, PT, R19, 0x1, PT ;  /* 0x000000011300780c */ /* 0x000fe20003f05070 */
[----:B------:R-:W-:Y:S01]  /*1890*/  IMAD.MOV.U32 R21, RZ, RZ, 0x3effffff ;  /* 0x3effffffff157424 */ /* 0x000fe200078e00ff */
[----:B------:R-:W-:Y:S02]  /*18a0*/  FSETP.GE.AND P2, PT, |R4|, 105615, PT ;  /* 0x47ce47800400780b */ /* 0x000fe40003f46200 */
[----:B------:R-:W-:Y:S02]  /*18b0*/  FSEL R18, R18, -0.00019574658654164522886, !P0 ;  /* 0xb94d415312127808 */ /* 0x000fe40004000000 */
[----:B------:R-:W-:-:S02]  /*18c0*/  FSEL R22, R22, 0.0083327032625675201416, !P0 ;  /* 0x3c0885e416167808 */ /* 0x000fc40004000000 */
[----:B------:R-:W-:Y:S02]  /*18d0*/  FSEL R16, R16, 1, P0 ;  /* 0x3f80000010107808 */ /* 0x000fe40000000000 */
[----:B------:R-:W-:Y:S01]  /*18e0*/  FSEL R21, -R21, -0.16666662693023681641, !P0 ;  /* 0xbe2aaaa815157808 */ /* 0x000fe20004000100 */
[C---:B------:R-:W-:Y:S02]  /*18f0*/  FFMA R18, R17.reuse, R18, R22 ;  /* 0x0000001211127223 */ /* 0x040fe40000000016 */
[C---:B------:R-:W-:Y:S02]  /*1900*/  FFMA R19, R17.reuse, R16, RZ ;  /* 0x0000001011137223 */ /* 0x040fe400000000ff */
[----:B------:R-:W-:-:S04]  /*1910*/  FFMA R18, R17, R18, R21 ;  /* 0x0000001211127223 */ /* 0x000fc80000000015 */
[----:B------:R-:W-:-:S04]  /*1920*/  FFMA R19, R19, R18, R16 ;  /* 0x0000001213137223 */ /* 0x000fc80000000010 */
[----:B------:R-:W-:-:S04]  /*1930*/  @P1 FADD R19, RZ, -R19 ;  /* 0x80000013ff131221 */ /* 0x000fc80000000000 */
[----:B------:R-:W-:Y:S01]  /*1940*/  FMUL R2, R19, R2 ;  /* 0x0000000213027220 */ /* 0x000fe20000400000 */
[----:B------:R-:W-:Y:S06]  /*1950*/  @!P2 BRA `(.L_x_13) ;  /* 0x000000040070a947 */ /* 0x000fec0003800000 */
[----:B------:R-:W-:-:S13]  /*1960*/  FSETP.NEU.AND P0, PT, |R4|, +INF , PT ;  /* 0x7f8000000400780b */ /* 0x000fda0003f0d200 */
[----:B------:R-:W-:Y:S01]  /*1970*/  @!P0 FMUL R5, RZ, R4 ;  /* 0x00000004ff058220 */ /* 0x000fe20000400000 */
[----:B------:R-:W-:Y:S01]  /*1980*/  @!P0 IMAD.MOV.U32 R7, RZ, RZ, RZ ;  /* 0x000000ffff078224 */ /* 0x000fe200078e00ff */
[----:B------:R-:W-:Y:S06]  /*1990*/  @!P0 BRA `(.L_x_13) ;  /* 0x0000000400608947 */ /* 0x000fec0003800000 */
[----:B------:R-:W-:Y:S01]  /*19a0*/  SHF.L.U32 R7, R4, 0x8, RZ ;  /* 0x0000000804077819 */ /* 0x000fe200000006ff */
[----:B------:R-:W-:Y:S01]  /*19b0*/  IMAD.MOV.U32 R5, RZ, RZ, RZ ;  /* 0x000000ffff057224 */ /* 0x000fe200078e00ff */
[----:B------:R-:W0:Y:S01]  /*19c0*/  LDCU.64 UR8, c[0x4][URZ] ;  /* 0x01000000ff0877ac */ /* 0x000e220008000a00 */
[----:B------:R-:W-:Y:S01]  /*19d0*/  IMAD.MOV.U32 R21, RZ, RZ, RZ ;  /* 0x000000ffff157224 */ /* 0x000fe200078e00ff */
[----:B------:R-:W-:Y:S01]  /*19e0*/  LOP3.LUT R23, R7, 0x80000000, RZ, 0xfc, !PT ;  /* 0x8000000007177812 */ /* 0x000fe200078efcff */
[----:B------:R-:W-:Y:S01]  /*19f0*/  IMAD.MOV.U32 R22, RZ, RZ, RZ ;  /* 0x000000ffff167224 */ /* 0x000fe200078e00ff */
[----:B------:R-:W-:-:S06]  /*1a00*/  UMOV UR4, URZ ;  /* 0x000000ff00047c82 */ /* 0x000fcc0008000000 */
.L_x_14:
[----:B0-----:R-:W-:Y:S02]  /*1a10*/  IMAD.U32 R16, RZ, RZ, UR8 ;  /* 0x00000008ff107e24 */ /* 0x001fe4000f8e00ff */
        /* <DEDUP_REMOVED lines=10> */
[----:B------:R-:W-:-:S02]  /*1ac0*/  ISETP.EQ.AND P4, PT, R22, 0x10, PT ;  /* 0x000000101600780c */ /* 0x000fc40003f82270 */
[C---:B------:R-:W-:Y:S01]  /*1ad0*/  ISETP.EQ.AND P5, PT, R22.reuse, 0x14, PT ;  /* 0x000000141600780c */ /* 0x040fe20003fa2270 */
[----:B------:R-:W-:Y:S02]  /*1ae0*/  VIADD R22, R22, 0x4 ;  /* 0x0000000416167836 */ /* 0x000fe40000000000 */
[----:B--2---:R-:W-:-:S03]  /*1af0*/  IMAD.WIDE.U32 R18, R16, R23, RZ ;  /* 0x0000001710127225 */ /* 0x004fc600078e00ff */
[----:B------:R-:W-:-:S04]  /*1b00*/  IADD3 R7, P6, PT, R18, R5, RZ ;  /* 0x0000000512077210 */ /* 0x000fc80007fde0ff */
[----:B------:R-:W-:Y:S01]  /*1b10*/  IADD3.X R5, PT, PT, R19, R21, RZ, P6, !PT ;  /* 0x0000001513057210 */ /* 0x000fe200037fe4ff */
[--C-:B------:R-:W-:Y:S02]  /*1b20*/  @P0 IMAD.MOV.U32 R8, RZ, RZ, R7.reuse ;  /* 0x000000ffff080224 */ /* 0x100fe400078e0007 */
[----:B------:R-:W-:Y:S01]  /*1b30*/  @P5 MOV R13, R7 ;  /* 0x00000007000d5202 */ /* 0x000fe20000000f00 */
[--C-:B------:R-:W-:Y:S02]  /*1b40*/  @P1 IMAD.MOV.U32 R9, RZ, RZ, R7.reuse ;  /* 0x000000ffff091224 */ /* 0x100fe400078e0007 */
[--C-:B------:R-:W-:Y:S02]  /*1b50*/  @P2 IMAD.MOV.U32 R10, RZ, RZ, R7.reuse ;  /* 0x000000ffff0a2224 */ /* 0x100fe400078e0007 */
[--C-:B------:R-:W-:Y:S02]  /*1b60*/  @P3 IMAD.MOV.U32 R11, RZ, RZ, R7.reuse ;  /* 0x000000ffff0b3224 */ /* 0x100fe400078e0007 */
        /* <DEDUP_REMOVED lines=13> */
[----:B------:R-:W-:-:S03]  /*1c40*/  ISETP.EQ.AND P5, PT, R18, RZ, PT ;  /* 0x000000ff1200720c */ /* 0x000fc60003fa2270 */
[--C-:B------:R-:W-:Y:S01]  /*1c50*/  @P3 IMAD.MOV.U32 R7, RZ, RZ, R8.reuse ;  /* 0x000000ffff073224 */ /* 0x100fe200078e0008 */
[C---:B------:R-:W-:Y:S01]  /*1c60*/  ISETP.EQ.AND P3, PT, R18.reuse, -0x4, PT ;  /* 0xfffffffc1200780c */ /* 0x040fe20003f62270 */
[----:B------:R-:W-:Y:S01]  /*1c70*/  @P4 IMAD.MOV.U32 R16, RZ, RZ, R8 ;  /* 0x000000ffff104224 */ /* 0x000fe200078e0008 */
[----:B------:R-:W-:Y:S01]  /*1c80*/  @P4 MOV R7, R9 ;  /* 0x0000000900074202 */ /* 0x000fe20000000f00 */
[----:B------:R-:W-:Y:S01]  /*1c90*/  @P2 IMAD.MOV.U32 R16, RZ, RZ, R9 ;  /* 0x000000ffff102224 */ /* 0x000fe200078e0009 */
[----:B------:R-:W-:Y:S01]  /*1ca0*/  ISETP.EQ.AND P4, PT, R18, 0x4, PT ;  /* 0x000000041200780c */ /* 0x000fe20003f82270 */
[--C-:B------:R-:W-:Y:S02]  /*1cb0*/  @P2 IMAD.MOV.U32 R7, RZ, RZ, R10.reuse ;  /* 0x000000ffff072224 */ /* 0x100fe400078e000a */
[----:B------:R-:W-:Y:S02]  /*1cc0*/  @P1 IMAD.MOV.U32 R16, RZ, RZ, R10 ;  /* 0x000000ffff101224 */ /* 0x000fe400078e000a */
[--C-:B------:R-:W-:Y:S01]  /*1cd0*/  @P1 IMAD.MOV.U32 R7, RZ, RZ, R11.reuse ;  /* 0x000000ffff071224 */ /* 0x100fe200078e000b */
[----:B------:R-:W-:Y:S01]  /*1ce0*/  @P0 MOV R7, R12 ;  /* 0x0000000c00070202 */ /* 0x000fe20000000f00 */
[----:B------:R-:W-:-:S02]  /*1cf0*/  @P0 IMAD.MOV.U32 R16, RZ, RZ, R11 ;  /* 0x000000ffff100224 */ /* 0x000fc400078e000b */
[----:B------:R-:W-:Y:S02]  /*1d00*/  @P3 IMAD.MOV.U32 R16, RZ, RZ, R12 ;  /* 0x000000ffff103224 */ /* 0x000fe400078e000c */
[--C-:B------:R-:W-:Y:S02]  /*1d10*/  @P3 IMAD.MOV.U32 R7, RZ, RZ, R13.reuse ;  /* 0x000000ffff073224 */ /* 0x100fe400078e000d */
[----:B------:R-:W-:Y:S02]  /*1d20*/  @P5 IMAD.MOV.U32 R16, RZ, RZ, R13 ;  /* 0x000000ffff105224 */ /* 0x000fe400078e000d */
[--C-:B------:R-:W-:Y:S02]  /*1d30*/  @P5 IMAD.MOV.U32 R7, RZ, RZ, R5.reuse ;  /* 0x000000ffff075224 */ /* 0x100fe400078e0005 */
[----:B------:R-:W-:Y:S01]  /*1d40*/  @P4 IMAD.MOV.U32 R16, RZ, RZ, R5 ;  /* 0x000000ffff104224 */ /* 0x000fe200078e0005 */
[----:B------:R-:W-:Y:S06]  /*1d50*/  @!P6 BRA `(.L_x_15) ;  /* 0x000000000028e947 */ /* 0x000fec0003800000 */
[----:B------:R-:W-:Y:S01]  /*1d60*/  @P1 MOV R8, R9 ;  /* 0x0000000900081202 */ /* 0x000fe20000000f00 */
[----:B------:R-:W-:Y:S01]  /*1d70*/  @P0 IMAD.MOV.U32 R8, RZ, RZ, R10 ;  /* 0x000000ffff080224 */ /* 0x000fe200078e000a */
[----:B------:R-:W-:Y:S01]  /*1d80*/  ISETP.EQ.AND P0, PT, R18, 0x8, PT ;  /* 0x000000081200780c */ /* 0x000fe20003f02270 */
[----:B------:R-:W-:Y:S01]  /*1d90*/  @P3 IMAD.MOV.U32 R8, RZ, RZ, R11 ;  /* 0x000000ffff083224 */ /* 0x000fe200078e000b */
[----:B------:R-:W-:Y:S01]  /*1da0*/  LOP3.LUT R17, R17, 0x1f, RZ, 0xc0, !PT ;  /* 0x0000001f11117812 */ /* 0x000fe200078ec0ff */
[----:B------:R-:W-:Y:S02]  /*1db0*/  @P5 IMAD.MOV.U32 R8, RZ, RZ, R12 ;  /* 0x000000ffff085224 */ /* 0x000fe400078e000c */
[----:B------:R-:W-:Y:S01]  /*1dc0*/  @P4 IMAD.MOV.U32 R8, RZ, RZ, R13 ;  /* 0x000000ffff084224 */ /* 0x000fe200078e000d */
[----:B------:R-:W-:-:S07]  /*1dd0*/  SHF.L.W.U32.HI R7, R16, R17, R7 ;  /* 0x0000001110077219 */ /* 0x000fce0000010e07 */
[----:B------:R-:W-:-:S05]  /*1de0*/  @P0 IMAD.MOV.U32 R8, RZ, RZ, R5 ;  /* 0x000000ffff080224 */ /* 0x000fca00078e0005 */
[----:B------:R-:W-:-:S07]  /*1df0*/  SHF.L.W.U32.HI R16, R8, R17, R16 ;  /* 0x0000001108107219 */ /* 0x000fce0000010e10 */
.L_x_15:
        /* <DEDUP_REMOVED lines=9> */
[----:B------:R-:W0:Y:S01]  /*1e90*/  I2F.F64.S64 R8, R10 ;  /* 0x0000000a00087312 */ /* 0x000e220000301c00 */
[C---:B------:R-:W-:Y:S02]  /*1ea0*/  LOP3.LUT R4, R5.reuse, R4, RZ, 0x3c, !PT ;  /* 0x0000000405047212 */ /* 0x040fe400078e3cff */
[----:B------:R-:W-:Y:S02]  /*1eb0*/  LEA.HI R7, R5, R7, RZ, 0x1 ;  /* 0x0000000705077211 */ /* 0x000fe400078f08ff */
[----:B------:R-:W-:-:S03]  /*1ec0*/  ISETP.GE.AND P0, PT, R4, RZ, PT ;  /* 0x000000ff0400720c */ /* 0x000fc60003f06270 */
[----:B------:R-:W-:-:S04]  /*1ed0*/  IMAD.MOV R4, RZ, RZ, -R7 ;  /* 0x000000ffff047224 */ /* 0x000fc800078e0a07 */
[----:B------:R-:W-:Y:S01]  /*1ee0*/  @!P1 IMAD.MOV.U32 R7, RZ, RZ, R4 ;  /* 0x000000ffff079224 */ /* 0x000fe200078e0004 */
[----:B0-----:R-:W-:-:S10]  /*1ef0*/  DMUL R8, R8, UR4 ;  /* 0x0000000408087c28 */ /* 0x001fd40008000000 */
[----:B------:R-:W0:Y:S02]  /*1f00*/  F2F.F32.F64 R8, R8 ;  /* 0x0000000800087310 */ /* 0x000e240000301000 */
[----:B0-----:R-:W-:-:S07]  /*1f10*/  FSEL R5, -R8, R8, !P0 ;  /* 0x0000000808057208 */ /* 0x001fce0004000100 */
.L_x_13:
[----:B------:R-:W-:Y:S01]  /*1f20*/  FMUL R4, R5, R5 ;  /* 0x0000000505047220 */ /* 0x000fe20000400000 */
[C---:B------:R-:W-:Y:S01]  /*1f30*/  LOP3.LUT R8, R7.reuse, 0x1, RZ, 0xc0, !PT ;  /* 0x0000000107087812 */ /* 0x040fe200078ec0ff */
[----:B------:R-:W-:Y:S01]  /*1f40*/  IMAD.MOV.U32 R11, RZ, RZ, 0x3c0885e4 ;  /* 0x3c0885e4ff0b7424 */ /* 0x000fe200078e00ff */
[----:B------:R-:W-:Y:S01]  /*1f50*/  BSSY.RECONVERGENT B0, `(.L_x_16) ;  /* 0x000001e000007945 */ /* 0x000fe20003800200 */
[----:B------:R-:W-:Y:S01]  /*1f60*/  FFMA R20, R4, R20, -0.0013887860113754868507 ;  /* 0xbab607ed04147423 */ /* 0x000fe20000000014 */
[----:B------:R-:W-:Y:S01]  /*1f70*/  ISETP.NE.U32.AND P0, PT, R8, 0x1, PT ;  /* 0x000000010800780c */ /* 0x000fe20003f05070 */
[----:B------:R-:W-:Y:S02]  /*1f80*/  VIADD R7, R7, 0x1 ;  /* 0x0000000107077836 */ /* 0x000fe40000000000 */
[----:B------:R-:W-:Y:S01]  /*1f90*/  IMAD.MOV.U32 R10, RZ, RZ, 0x3e2aaaa8 ;  /* 0x3e2aaaa8ff0a7424 */ /* 0x000fe200078e00ff */
[----:B------:R-:W-:Y:S02]  /*1fa0*/  FSEL R9, R20, -0.00019574658654164522886, P0 ;  /* 0xb94d415314097808 */ /* 0x000fe40000000000 */
[----:B------:R-:W-:-:S02]  /*1fb0*/  FSEL R11, R11, 0.041666727513074874878, !P0 ;  /* 0x3d2aaabb0b0b7808 */ /* 0x000fc40004000000 */
[----:B------:R-:W-:Y:S02]  /*1fc0*/  LOP3.LUT P1, RZ, R7, 0x2, RZ, 0xc0, !PT ;  /* 0x0000000207ff7812 */ /* 0x000fe4000782c0ff */
[----:B------:R-:W-:Y:S01]  /*1fd0*/  FSEL R5, R5, 1, !P0 ;  /* 0x3f80000005057808 */ /* 0x000fe20004000000 */
[----:B------:R-:W-:Y:S01]  /*1fe0*/  FFMA R9, R4, R9, R11 ;  /* 0x0000000904097223 */ /* 0x000fe2000000000b */
[----:B------:R-:W-:Y:S01]  /*1ff0*/  FSEL R10, -R10, -0.4999999701976776123, !P0 ;  /* 0xbeffffff0a0a7808 */ /* 0x000fe20004000100 */
[----:B------:R-:W0:Y:S01]  /*2000*/  FCHK P0, R6, 12 ;  /* 0x4140000006007902 */ /* 0x000e220000000000 */
[----:B------:R-:W-:Y:S01]  /*2010*/  MOV R7, 0x41100000 ;  /* 0x4110000000077802 */ /* 0x000fe20000000f00 */
[C---:B------:R-:W-:Y:S02]  /*2020*/  FFMA R8, R4.reuse, R5, RZ ;  /* 0x0000000504087223 */ /* 0x040fe400000000ff */
[----:B------:R-:W-:-:S04]  /*2030*/  FFMA R9, R4, R9, R10 ;  /* 0x0000000904097223 */ /* 0x000fc8000000000a */
[----:B------:R-:W-:-:S04]  /*2040*/  FFMA R5, R8, R9, R5 ;  /* 0x0000000908057223 */ /* 0x000fc80000000005 */
[----:B------:R-:W-:-:S04]  /*2050*/  @P1 FADD R5, RZ, -R5 ;  /* 0x80000005ff051221 */ /* 0x000fc80000000000 */
[----:B------:R-:W-:Y:S01]  /*2060*/  FFMA R2, R5, R3, R2 ;  /* 0x0000000305027223 */ /* 0x000fe20000000002 */
[----:B------:R-:W-:-:S03]  /*2070*/  IMAD.MOV.U32 R3, RZ, RZ, 0x3daaaaab ;  /* 0x3daaaaabff037424 */ /* 0x000fc600078e00ff */
[----:B------:R-:W-:Y:S01]  /*2080*/  FFMA R5, R2, R7, 13 ;  /* 0x4150000002057423 */ /* 0x000fe20000000007 */
[----:B------:R-:W-:-:S04]  /*2090*/  FFMA R2, R3, -R0, 1 ;  /* 0x3f80000003027423 */ /* 0x000fc80000000800 */
[----:B------:R1:W-:Y:S01]  /*20a0*/  STG.E desc[UR6][R14.64+0x4], R5 ;  /* 0x000004050e007986 */ /* 0x0003e2000c101906 */
[----:B------:R-:W-:-:S04]  /*20b0*/  FFMA R3, R2, R3, 0.083333335816860198975 ;  /* 0x3daaaaab02037423 */ /* 0x000fc80000000003 */
[----:B------:R-:W-:-:S04]  /*20c0*/  FFMA R7, R3, R6, RZ ;  /* 0x0000000603077223 */ /* 0x000fc800000000ff */
[----:B------:R-:W-:-:S04]  /*20d0*/  FFMA R2, R7, -12, R6 ;  /* 0xc140000007027823 */ /* 0x000fc80000000006 */
[----:B------:R-:W-:Y:S01]  /*20e0*/  FFMA R2, R3, R2, R7 ;  /* 0x0000000203027223 */ /* 0x000fe20000000007 */
[----:B01----:R-:W-:Y:S06]  /*20f0*/  @!P0 BRA `(.L_x_17) ;  /* 0x00000000000c8947 */ /* 0x003fec0003800000 */
[----:B------:R-:W-:-:S07]  /*2100*/  MOV R10, 0x2120 ;  /* 0x00002120000a7802 */ /* 0x000fce0000000f00 */
[----:B------:R-:W-:Y:S05]  /*2110*/  CALL.REL.NOINC `($__internal_0_$__cuda_sm3x_div_rn_noftz_f32_slowpath) ;  /* 0x0000000000187944 */ /* 0x000fea0003c00000 */
[----:B------:R-:W-:-:S07]  /*2120*/  IMAD.MOV.U32 R2, RZ, RZ, R3 ;  /* 0x000000ffff027224 */ /* 0x000fce00078e0003 */
.L_x_17:
[----:B------:R-:W-:Y:S05]  /*2130*/  BSYNC.RECONVERGENT B0 ;  /* 0x0000000000007941 */ /* 0x000fea0003800200 */
.L_x_16:
[----:B------:R-:W-:-:S04]  /*2140*/  IMAD.MOV.U32 R3, RZ, RZ, 0x41100000 ;  /* 0x41100000ff037424 */ /* 0x000fc800078e00ff */
[----:B------:R-:W-:-:S05]  /*2150*/  FFMA R3, R2, R3, 4 ;  /* 0x4080000002037423 */ /* 0x000fca0000000003 */
[----:B------:R-:W-:Y:S01]  /*2160*/  STG.E desc[UR6][R14.64+0x8], R3 ;  /* 0x000008030e007986 */ /* 0x000fe2000c101906 */
[----:B------:R-:W-:Y:S05]  /*2170*/  EXIT ;  /* 0x000000000000794d */ /* 0x000fea0003800000 */
        .weak           $__internal_0_$__cuda_sm3x_div_rn_noftz_f32_slowpath
        .type           $__internal_0_$__cuda_sm3x_div_rn_noftz_f32_slowpath,@function
        .size           $__internal_0_$__cuda_sm3x_div_rn_noftz_f32_slowpath,(.L_x_30 - $__internal_0_$__cuda_sm3x_div_rn_noftz_f32_slowpath)
$__internal_0_$__cuda_sm3x_div_rn_noftz_f32_slowpath:
[----:B------:R-:W-:Y:S01]  /*2180*/  SHF.R.U32.HI R4, RZ, 0x17, R0 ;  /* 0x00000017ff047819 */ /* 0x000fe20000011600 */
[----:B------:R-:W-:Y:S01]  /*2190*/  BSSY.RECONVERGENT B1, `(.L_x_18) ;  /* 0x0000064000017945 */ /* 0x000fe20003800200 */
[----:B------:R-:W-:Y:S02]  /*21a0*/  SHF.R.U32.HI R3, RZ, 0x17, R6 ;  /* 0x00000017ff037819 */ /* 0x000fe40000011606 */
[----:B------:R-:W-:Y:S02]  /*21b0*/  LOP3.LUT R4, R4, 0xff, RZ, 0xc0, !PT ;  /* 0x000000ff04047812 */ /* 0x000fe400078ec0ff */
[----:B------:R-:W-:Y:S02]  /*21c0*/  LOP3.LUT R17, R3, 0xff, RZ, 0xc0, !PT ;  /* 0x000000ff03117812 */ /* 0x000fe400078ec0ff */
[----:B------:R-:W-:Y:S01]  /*21d0*/  MOV R7, 0x41400000 ;  /* 0x4140000000077802 */ /* 0x000fe20000000f00 */
[----:B------:R-:W-:Y:S02]  /*21e0*/  VIADD R16, R4, 0xffffffff ;  /* 0xffffffff04107836 */ /* 0x000fe40000000000 */
[----:B------:R-:W-:-:S03]  /*21f0*/  VIADD R19, R17, 0xffffffff ;  /* 0xffffffff11137836 */ /* 0x000fc60000000000 */
[----:B------:R-:W-:-:S04]  /*2200*/  ISETP.GT.U32.AND P0, PT, R16, 0xfd, PT ;  /* 0x000000fd1000780c */ /* 0x000fc80003f04070 */
[----:B------:R-:W-:-:S13]  /*2210*/  ISETP.GT.U32.OR P0, PT, R19, 0xfd, P0 ;  /* 0x000000fd1300780c */ /* 0x000fda0000704470 */
[----:B------:R-:W-:Y:S01]  /*2220*/  @!P0 IMAD.MOV.U32 R5, RZ, RZ, RZ ;  /* 0x000000ffff058224 */ /* 0x000fe200078e00ff */
[----:B------:R-:W-:Y:S06]  /*2230*/  @!P0 BRA `(.L_x_19) ;  /* 0x0000000000608947 */ /* 0x000fec0003800000 */
[----:B------:R-:W-:Y:S01]  /*2240*/  IMAD.MOV.U32 R3, RZ, RZ, 0x41400000 ;  /* 0x41400000ff037424 */ /* 0x000fe200078e00ff */
[----:B------:R-:W-:-:S04]  /*2250*/  FSETP.GTU.FTZ.AND P0, PT, |R6|, +INF , PT ;  /* 0x7f8000000600780b */ /* 0x000fc80003f1c200 */
[----:B------:R-:W-:-:S04]  /*2260*/  FSETP.GTU.FTZ.AND P1, PT, |R3|, +INF , PT ;  /* 0x7f8000000300780b */ /* 0x000fc80003f3c200 */
[----:B------:R-:W-:-:S13]  /*2270*/  PLOP3.LUT P0, PT, P0, P1, PT, 0xf8, 0x8f ;  /* 0x00000000008f781c */ /* 0x000fda0000703f70 */
[----:B------:R-:W-:Y:S05]  /*2280*/  @P0 BRA `(.L_x_20) ;  /* 0x00000004004c0947 */ /* 0x000fea0003800000 */
[----:B------:R-:W-:-:S13]  /*2290*/  LOP3.LUT P0, RZ, R7, 0x7fffffff, R6, 0xc8, !PT ;  /* 0x7fffffff07ff7812 */ /* 0x000fda000780c806 */
[----:B------:R-:W-:Y:S05]  /*22a0*/  @!P0 BRA `(.L_x_21) ;  /* 0x00000004003c8947 */ /* 0x000fea0003800000 */
[C---:B------:R-:W-:Y:S02]  /*22b0*/  FSETP.NEU.FTZ.AND P1, PT, |R6|.reuse, +INF , PT ;  /* 0x7f8000000600780b */ /* 0x040fe40003f3d200 */
[----:B------:R-:W-:Y:S02]  /*22c0*/  FSETP.NEU.FTZ.AND P0, PT, |R3|, +INF , PT ;  /* 0x7f8000000300780b */ /* 0x000fe40003f1d200 */
[----:B------:R-:W-:-:S11]  /*22d0*/  FSETP.NEU.FTZ.AND P2, PT, |R6|, +INF , PT ;  /* 0x7f8000000600780b */ /* 0x000fd60003f5d200 */
[----:B------:R-:W-:Y:S05]  /*22e0*/  @!P0 BRA !P1, `(.L_x_21) ;  /* 0x00000004002c8947 */ /* 0x000fea0004800000 */
[----:B------:R-:W-:-:S04]  /*22f0*/  LOP3.LUT P1, RZ, R6, 0x7fffffff, RZ, 0xc0, !PT ;  /* 0x7fffffff06ff7812 */ /* 0x000fc8000782c0ff */
[----:B------:R-:W-:-:S13]  /*2300*/  PLOP3.LUT P0, PT, P0, P1, PT, 0x2f, 0xf2 ;  /* 0x0000000000f2781c */ /* 0x000fda0000702577 */
[----:B------:R-:W-:Y:S05]  /*2310*/  @P0 BRA `(.L_x_22) ;  /* 0x0000000400180947 */ /* 0x000fea0003800000 */
[----:B------:R-:W-:-:S04]  /*2320*/  LOP3.LUT P0, RZ, R7, 0x7fffffff, RZ, 0xc0, !PT ;  /* 0x7fffffff07ff7812 */ /* 0x000fc8000780c0ff */
[----:B------:R-:W-:-:S13]  /*2330*/  PLOP3.LUT P0, PT, P2, P0, PT, 0x2f, 0xf2 ;  /* 0x0000000000f2781c */ /* 0x000fda0001700577 */
[----:B------:R-:W-:Y:S05]  /*2340*/  @P0 BRA `(.L_x_23) ;  /* 0x0000000400000947 */ /* 0x000fea0003800000 */
[----:B------:R-:W-:Y:S02]  /*2350*/  ISETP.GE.AND P0, PT, R19, RZ, PT ;  /* 0x000000ff1300720c */ /* 0x000fe40003f06270 */
[----:B------:R-:W-:-:S11]  /*2360*/  ISETP.GE.AND P1, PT, R16, RZ, PT ;  /* 0x000000ff1000720c */ /* 0x000fd60003f26270 */
[----:B------:R-:W-:Y:S02]  /*2370*/  @P0 IMAD.MOV.U32 R5, RZ, RZ, RZ ;  /* 0x000000ffff050224 */ /* 0x000fe400078e00ff */
[----:B------:R-:W-:Y:S01]  /*2380*/  @!P0 FFMA R6, R6, 1.84467440737095516160e+19, RZ ;  /* 0x5f80000006068823 */ /* 0x000fe200000000ff */
[----:B------:R-:W-:Y:S02]  /*2390*/  @!P0 IMAD.MOV.U32 R5, RZ, RZ, -0x40 ;  /* 0xffffffc0ff058424 */ /* 0x000fe400078e00ff */
[----:B------:R-:W-:Y:S02]  /*23a0*/  @!P1 FFMA R7, R3, 1.84467440737095516160e+19, RZ ;  /* 0x5f80000003079823 */ /* 0x000fe400000000ff */
[----:B------:R-:W-:-:S07]  /*23b0*/  @!P1 VIADD R5, R5, 0x40 ;  /* 0x0000004005059836 */ /* 0x000fce0000000000 */
.L_x_19:
[----:B------:R-:W-:Y:S01]  /*23c0*/  LEA R16, R4, 0xc0800000, 0x17 ;  /* 0xc080000004107811 */ /* 0x000fe200078eb8ff */
[----:B------:R-:W-:Y:S01]  /*23d0*/  VIADD R17, R17, 0xffffff81 ;  /* 0xffffff8111117836 */ /* 0x000fe20000000000 */
[----:B------:R-:W-:Y:S02]  /*23e0*/  BSSY.RECONVERGENT B2, `(.L_x_24) ;  /* 0x0000035000027945 */ /* 0x000fe40003800200 */
[----:B------:R-:W-:Y:S01]  /*23f0*/  IADD3 R19, PT, PT, -R16, R7, RZ ;  /* 0x0000000710137210 */ /* 0x000fe20007ffe1ff */
[----:B------:R-:W-:-:S03]  /*2400*/  IMAD R3, R17, -0x800000, R6 ;  /* 0xff80000011037824 */ /* 0x000fc600078e0206 */
[----:B------:R-:W0:Y:S01]  /*2410*/  MUFU.RCP R7, R19 ;  /* 0x0000001300077308 */ /* 0x000e220000001000 */
[----:B------:R-:W-:-:S04]  /*2420*/  FADD.FTZ R16, -R19, -RZ ;  /* 0x800000ff13107221 */ /* 0x000fc80000010100 */
[----:B0-----:R-:W-:-:S04]  /*2430*/  FFMA R20, R7, R16, 1 ;  /* 0x3f80000007147423 */ /* 0x001fc80000000010 */
[----:B------:R-:W-:-:S04]  /*2440*/  FFMA R6, R7, R20, R7 ;  /* 0x0000001407067223 */ /* 0x000fc80000000007 */
[----:B------:R-:W-:-:S04]  /*2450*/  FFMA R7, R3, R6, RZ ;  /* 0x0000000603077223 */ /* 0x000fc800000000ff */
[----:B------:R-:W-:-:S04]  /*2460*/  FFMA R20, R16, R7, R3 ;  /* 0x0000000710147223 */ /* 0x000fc80000000003 */
[----:B------:R-:W-:Y:S01]  /*2470*/  FFMA R7, R6, R20, R7 ;  /* 0x0000001406077223 */ /* 0x000fe20000000007 */
[----:B------:R-:W-:-:S03]  /*2480*/  IADD3 R20, PT, PT, R17, 0x7f, -R4 ;  /* 0x0000007f11147810 */ /* 0x000fc60007ffe804 */
[----:B------:R-:W-:Y:S02]  /*2490*/  FFMA R16, R16, R7, R3 ;  /* 0x0000000710107223 */ /* 0x000fe40000000003 */
[----:B------:R-:W-:Y:S02]  /*24a0*/  IMAD.IADD R20, R20, 0x1, R5 ;  /* 0x0000000114147824 */ /* 0x000fe400078e0205 */
[----:B------:R-:W-:-:S05]  /*24b0*/  FFMA R3, R6, R16, R7 ;  /* 0x0000001006037223 */ /* 0x000fca0000000007 */
[----:B------:R-:W-:-:S04]  /*24c0*/  SHF.R.U32.HI R4, RZ, 0x17, R3 ;  /* 0x00000017ff047819 */ /* 0x000fc80000011603 */
[----:B------:R-:W-:-:S05]  /*24d0*/  LOP3.LUT R4, R4, 0xff, RZ, 0xc0, !PT ;  /* 0x000000ff04047812 */ /* 0x000fca00078ec0ff */
[----:B------:R-:W-:-:S04]  /*24e0*/  IMAD.IADD R17, R4, 0x1, R20 ;  /* 0x0000000104117824 */ /* 0x000fc800078e0214 */
[----:B------:R-:W-:-:S05]  /*24f0*/  VIADD R4, R17, 0xffffffff ;  /* 0xffffffff11047836 */ /* 0x000fca0000000000 */
[----:B------:R-:W-:-:S13]  /*2500*/  ISETP.GE.U32.AND P0, PT, R4, 0xfe, PT ;  /* 0x000000fe0400780c */ /* 0x000fda0003f06070 */
[----:B------:R-:W-:Y:S05]  /*2510*/  @!P0 BRA `(.L_x_25) ;  /* 0x0000000000808947 */ /* 0x000fea0003800000 */
[----:B------:R-:W-:-:S13]  /*2520*/  ISETP.GT.AND P0, PT, R17, 0xfe, PT ;  /* 0x000000fe1100780c */ /* 0x000fda0003f04270 */
[----:B------:R-:W-:Y:S05]  /*2530*/  @P0 BRA `(.L_x_26) ;  /* 0x00000000006c0947 */ /* 0x000fea0003800000 */
[----:B------:R-:W-:-:S13]  /*2540*/  ISETP.GE.AND P0, PT, R17, 0x1, PT ;  /* 0x000000011100780c */ /* 0x000fda0003f06270 */
[----:B------:R-:W-:Y:S05]  /*2550*/  @P0 BRA `(.L_x_27) ;  /* 0x0000000000740947 */ /* 0x000fea0003800000 */
[----:B------:R-:W-:Y:S02]  /*2560*/  ISETP.GE.AND P0, PT, R17, -0x18, PT ;  /* 0xffffffe81100780c */ /* 0x000fe40003f06270 */
[----:B------:R-:W-:-:S11]  /*2570*/  LOP3.LUT R3, R3, 0x80000000, RZ, 0xc0, !PT ;  /* 0x8000000003037812 */ /* 0x000fd600078ec0ff */
[----:B------:R-:W-:Y:S05]  /*2580*/  @!P0 BRA `(.L_x_27) ;  /* 0x0000000000688947 */ /* 0x000fea0003800000 */
[-CC-:B------:R-:W-:Y:S01]  /*2590*/  FFMA.RZ R4, R6, R16.reuse, R7.reuse ;  /* 0x0000001006047223 */ /* 0x180fe2000000c007 */
[C---:B------:R-:W-:Y:S02]  /*25a0*/  ISETP.NE.AND P2, PT, R17.reuse, RZ, PT ;  /* 0x000000ff1100720c */ /* 0x040fe40003f45270 */
[C---:B------:R-:W-:Y:S02]  /*25b0*/  ISETP.NE.AND P1, PT, R17.reuse, RZ, PT ;  /* 0x000000ff1100720c */ /* 0x040fe40003f25270 */
[----:B------:R-:W-:Y:S01]  /*25c0*/  LOP3.LUT R5, R4, 0x7fffff, RZ, 0xc0, !PT ;  /* 0x007fffff04057812 */ /* 0x000fe200078ec0ff */
[CCC-:B------:R-:W-:Y:S01]  /*25d0*/  FFMA.RP R4, R6.reuse, R16.reuse, R7.reuse ;  /* 0x0000001006047223 */ /* 0x1c0fe20000008007 */
[----:B------:R-:W-:Y:S01]  /*25e0*/  FFMA.RM R7, R6, R16, R7 ;  /* 0x0000001006077223 */ /* 0x000fe20000004007 */
[----:B------:R-:W-:Y:S01]  /*25f0*/  VIADD R6, R17, 0x20 ;  /* 0x0000002011067836 */ /* 0x000fe20000000000 */
[----:B------:R-:W-:Y:S02]  /*2600*/  LOP3.LUT R5, R5, 0x800000, RZ, 0xfc, !PT ;  /* 0x0080000005057812 */ /* 0x000fe400078efcff */
[----:B------:R-:W-:-:S02]  /*2610*/  IADD3 R16, PT, PT, -R17, RZ, RZ ;  /* 0x000000ff11107210 */ /* 0x000fc40007ffe1ff */
[----:B------:R-:W-:Y:S02]  /*2620*/  SHF.L.U32 R6, R5, R6, RZ ;  /* 0x0000000605067219 */ /* 0x000fe400000006ff */
[----:B------:R-:W-:Y:S02]  /*2630*/  FSETP.NEU.FTZ.AND P0, PT, R4, R7, PT ;  /* 0x000000070400720b */ /* 0x000fe40003f1d000 */
[----:B------:R-:W-:Y:S02]  /*2640*/  SEL R4, R16, RZ, P2 ;  /* 0x000000ff10047207 */ /* 0x000fe40001000000 */
[----:B------:R-:W-:Y:S02]  /*2650*/  ISETP.NE.AND P1, PT, R6, RZ, P1 ;  /* 0x000000ff0600720c */ /* 0x000fe40000f25270 */
[----:B------:R-:W-:Y:S02]  /*2660*/  SHF.R.U32.HI R4, RZ, R4, R5 ;  /* 0x00000004ff047219 */ /* 0x000fe40000011605 */
[----:B------:R-:W-:-:S02]  /*2670*/  PLOP3.LUT P0, PT, P0, P1, PT, 0xf8, 0x8f ;  /* 0x00000000008f781c */ /* 0x000fc40000703f70 */
[----:B------:R-:W-:Y:S02]  /*2680*/  SHF.R.U32.HI R6, RZ, 0x1, R4 ;  /* 0x00000001ff067819 */ /* 0x000fe40000011604 */
[----:B------:R-:W-:-:S04]  /*2690*/  SEL R5, RZ, 0x1, !P0 ;  /* 0x00000001ff057807 */ /* 0x000fc80004000000 */
[----:B------:R-:W-:-:S04]  /*26a0*/  LOP3.LUT R5, R5, 0x1, R6, 0xf8, !PT ;  /* 0x0000000105057812 */ /* 0x000fc800078ef806 */
[----:B------:R-:W-:-:S05]  /*26b0*/  LOP3.LUT R5, R5, R4, RZ, 0xc0, !PT ;  /* 0x0000000405057212 */ /* 0x000fca00078ec0ff */
[----:B------:R-:W-:-:S05]  /*26c0*/  IMAD.IADD R6, R6, 0x1, R5 ;  /* 0x0000000106067824 */ /* 0x000fca00078e0205 */
[----:B------:R-:W-:Y:S01]  /*26d0*/  LOP3.LUT R3, R6, R3, RZ, 0xfc, !PT ;  /* 0x0000000306037212 */ /* 0x000fe200078efcff */
[----:B------:R-:W-:Y:S06]  /*26e0*/  BRA `(.L_x_27) ;  /* 0x0000000000107947 */ /* 0x000fec0003800000 */
.L_x_26:
[----:B------:R-:W-:-:S04]  /*26f0*/  LOP3.LUT R3, R3, 0x80000000, RZ, 0xc0, !PT ;  /* 0x8000000003037812 */ /* 0x000fc800078ec0ff */
[----:B------:R-:W-:Y:S01]  /*2700*/  LOP3.LUT R3, R3, 0x7f800000, RZ, 0xfc, !PT ;  /* 0x7f80000003037812 */ /* 0x000fe200078efcff */
[----:B------:R-:W-:Y:S06]  /*2710*/  BRA `(.L_x_27) ;  /* 0x0000000000047947 */ /* 0x000fec0003800000 */
.L_x_25:
[----:B------:R-:W-:-:S07]  /*2720*/  IMAD R3, R20, 0x800000, R3 ;  /* 0x0080000014037824 */ /* 0x000fce00078e0203 */
.L_x_27:
[----:B------:R-:W-:Y:S05]  /*2730*/  BSYNC.RECONVERGENT B2 ;  /* 0x0000000000027941 */ /* 0x000fea0003800200 */
.L_x_24:
[----:B------:R-:W-:Y:S05]  /*2740*/  BRA `(.L_x_28) ;  /* 0x0000000000207947 */ /* 0x000fea0003800000 */
.L_x_23:
[----:B------:R-:W-:-:S04]  /*2750*/  LOP3.LUT R3, R7, 0x80000000, R6, 0x48, !PT ;  /* 0x8000000007037812 */ /* 0x000fc800078e4806 */
[----:B------:R-:W-:Y:S01]  /*2760*/  LOP3.LUT R3, R3, 0x7f800000, RZ, 0xfc, !PT ;  /* 0x7f80000003037812 */ /* 0x000fe200078efcff */
[----:B------:R-:W-:Y:S06]  /*2770*/  BRA `(.L_x_28) ;  /* 0x0000000000147947 */ /* 0x000fec0003800000 */
.L_x_22:
[----:B------:R-:W-:Y:S01]  /*2780*/  LOP3.LUT R3, R7, 0x80000000, R6, 0x48, !PT ;  /* 0x8000000007037812 */ /* 0x000fe200078e4806 */
[----:B------:R-:W-:Y:S06]  /*2790*/  BRA `(.L_x_28) ;  /* 0x00000000000c7947 */ /* 0x000fec0003800000 */
.L_x_21:
[----:B------:R-:W0:Y:S01]  /*27a0*/  MUFU.RSQ R3, -QNAN ;  /* 0xffc0000000037908 */ /* 0x000e220000001400 */
[----:B------:R-:W-:Y:S05]  /*27b0*/  BRA `(.L_x_28) ;  /* 0x0000000000047947 */ /* 0x000fea0003800000 */
.L_x_20:
[----:B------:R-:W-:-:S07]  /*27c0*/  FADD.FTZ R3, R6, R3 ;  /* 0x0000000306037221 */ /* 0x000fce0000010000 */
.L_x_28:
[----:B------:R-:W-:Y:S05]  /*27d0*/  BSYNC.RECONVERGENT B1 ;  /* 0x0000000000017941 */ /* 0x000fea0003800200 */
.L_x_18:
[----:B------:R-:W-:Y:S02]  /*27e0*/  IMAD.MOV.U32 R4, RZ, RZ, R10 ;  /* 0x000000ffff047224 */ /* 0x000fe400078e000a */
[----:B------:R-:W-:-:S04]  /*27f0*/  IMAD.MOV.U32 R5, RZ, RZ, 0x0 ;  /* 0x00000000ff057424 */ /* 0x000fc800078e00ff */
[----:B0-----:R-:W-:Y:S05]  /*2800*/  RET.REL.NODEC R4 `(_Z19copy_data_transformPfS_iif) ;  /* 0xffffffd404fc7950 */ /* 0x001fea0003c3ffff */
.L_x_29:
[----:B------:R-:W-:-:S00]  /*2810*/  BRA `(.L_x_29) ;  /* 0xfffffffc00fc7947 */ /* 0x000fc0000383ffff */
[----:B------:R-:W-:-:S00]  /*2820*/  NOP ;  /* 0x0000000000007918 */ /* 0x000fc00000000000 */
        /* <DEDUP_REMOVED lines=13> */
.L_x_30:


//--------------------- .nv.global.init           --------------------------
	.section	.nv.global.init,"aw",@progbits
	.align	4
.nv.global.init:
	.type		__cudart_i2opi_f,@object
	.size		__cudart_i2opi_f,(.L_0 - __cudart_i2opi_f)
__cudart_i2opi_f:
        /*0000*/ 	.byte	0x41, 0x90, 0x43, 0x3c, 0x99, 0x95, 0x62, 0xdb, 0xc0, 0xdd, 0x34, 0xf5, 0xd1, 0x57, 0x27, 0xfc
        /*0010*/ 	.byte	0x29, 0x15, 0x44, 0x4e, 0x6e, 0x83, 0xf9, 0xa2
.L_0:


//--------------------- .nv.shared.reserved.0     --------------------------
	.section	.nv.shared.reserved.0,"aw",@nobits
	.weak		__nv_reservedSMEM_offset_0_alias
	.size		__nv_reservedSMEM_offset_0_alias, 0, 64
	.other		__nv_reservedSMEM_offset_0_alias,@"STO_CUDA_RESERVED_SHARED STV_DEFAULT"
__nv_reservedSMEM_offset_0_alias:
	.zero		0
	.zero		64


//--------------------- .nv.constant0._Z19copy_data_transformPfS_iif --------------------------
	.section	.nv.constant0._Z19copy_data_transformPfS_iif,"a",@progbits
	.sectionflags	@""
	.align	4
.nv.constant0._Z19copy_data_transformPfS_iif:
	.zero		924


//--------------------- SYMBOLS --------------------------

	.type		.nv.reservedSmem.offset0,@object
	.size		.nv.reservedSmem.offset0,0x4
